	.target	sm_90a

	.elftype	@"ET_EXEC"


//--------------------- .note.nv.tkinfo           --------------------------
	.section	.note.nv.tkinfo,"",@"SHT_NOTE"
	.sectionflags	@"SHF_NOTE_NV_TKINFO"
	.tkinfo
        /*0018*/ 	.word	0x00000002
        /*0030*/ 	.string	""
        /*0030*/ 	.string	"ptxas"
        /*0030*/ 	.string	"Cuda compilation tools, release 13.0, V13.0.88"
        /*0030*/ 	.string	"Build cuda_13.0.r13.0/compiler.36424714_0"
        /*0030*/ 	.string	"-arch sm_90a -m 64 "



//--------------------- .note.nv.cuinfo           --------------------------
	.section	.note.nv.cuinfo,"",@"SHT_NOTE"
	.sectionflags	@"SHF_NOTE_NV_CUINFO"
        /*0018*/ 	.short	0x0002
        /*001a*/ 	.short	0x005a
        /*001c*/ 	.short	0x0082
	.zero		2


//--------------------- .nv.info                  --------------------------
	.section	.nv.info,"",@"SHT_CUDA_INFO"
	.align	4


	//----- nvinfo : EIATTR_REGCOUNT
	.align		4
        /*0000*/ 	.byte	0x04, 0x2f
        /*0002*/ 	.short	(.L_15 - .L_14)
	.align		4
.L_14:
        /*0004*/ 	.word	index@(_ZN7cutlass13device_kernelINS_4gemm6kernel13GemmUniversalIN4cute5tupleIJiiiiEEENS1_10collective13CollectiveMmaINS1_34MainloopSm90TmaGmmaWarpSpecializedILi3ENS5_IJNS4_1CILi1EEESB_SB_EEENS1_35KernelTmaWarpSpecializedCooperativeEEENS5_IJNSA_ILi256EEESF_NSA_ILi128EEEEEENS_6half_tENS5_IJlSB_lEEESI_SJ_NS4_8TiledMMAINS4_8MMA_AtomIJNS4_4SM904GMMA26MMA_64x256x16_F32F16F16_SSILNSN_5MajorE0ELSP_0ELNSN_7ScaleInE1ELSQ_1EEEEEENS4_6LayoutINS5_IJNSA_ILi2EEESB_SB_EEENS5_IJSB_NSA_ILi0EEESW_EEEEENS5_IJNS4_10UnderscoreESZ_SZ_EEEEENS4_13SM90_TMA_LOADENS4_14ComposedLayoutINS4_7SwizzleILi3ELi4ELi3EEENS4_18smem_ptr_flag_bitsILi16EEENST_INS5_IJNSA_ILi8EEENSA_ILi64EEEEEENS5_IJS19_SB_EEEEEEEvNS4_8identityES12_S1D_vS1E_EENS_8epilogue10collective6detail29Sm90TmaWarpSpecializedAdapterINS1H_15DefaultEpilogueISI_SJ_SJ_NS1G_6thread17LinearCombinationISI_Li1EffLNS1L_9ScaleType4KindE0ELNS_15FloatRoundStyleE2ESI_EENS1_15EpilogueDefaultEEEEEvvEEEEvNT_6ParamsE)
        /*0008*/ 	.word	0x000000a8


	//----- nvinfo : EIATTR_FRAME_SIZE
	.align		4
.L_15:
        /*000c*/ 	.byte	0x04, 0x11
        /*000e*/ 	.short	(.L_17 - .L_16)
	.align		4
.L_16:
        /*0010*/ 	.word	index@(_ZN7cutlass13device_kernelINS_4gemm6kernel13GemmUniversalIN4cute5tupleIJiiiiEEENS1_10collective13CollectiveMmaINS1_34MainloopSm90TmaGmmaWarpSpecializedILi3ENS5_IJNS4_1CILi1EEESB_SB_EEENS1_35KernelTmaWarpSpecializedCooperativeEEENS5_IJNSA_ILi256EEESF_NSA_ILi128EEEEEENS_6half_tENS5_IJlSB_lEEESI_SJ_NS4_8TiledMMAINS4_8MMA_AtomIJNS4_4SM904GMMA26MMA_64x256x16_F32F16F16_SSILNSN_5MajorE0ELSP_0ELNSN_7ScaleInE1ELSQ_1EEEEEENS4_6LayoutINS5_IJNSA_ILi2EEESB_SB_EEENS5_IJSB_NSA_ILi0EEESW_EEEEENS5_IJNS4_10UnderscoreESZ_SZ_EEEEENS4_13SM90_TMA_LOADENS4_14ComposedLayoutINS4_7SwizzleILi3ELi4ELi3EEENS4_18smem_ptr_flag_bitsILi16EEENST_INS5_IJNSA_ILi8EEENSA_ILi64EEEEEENS5_IJS19_SB_EEEEEEEvNS4_8identityES12_S1D_vS1E_EENS_8epilogue10collective6detail29Sm90TmaWarpSpecializedAdapterINS1H_15DefaultEpilogueISI_SJ_SJ_NS1G_6thread17LinearCombinationISI_Li1EffLNS1L_9ScaleType4KindE0ELNS_15FloatRoundStyleE2ESI_EENS1_15EpilogueDefaultEEEEEvvEEEEvNT_6ParamsE)
        /*0014*/ 	.word	0x00000cf0


	//----- nvinfo : EIATTR_MIN_STACK_SIZE
	.align		4
.L_17:
        /*0018*/ 	.byte	0x04, 0x12
        /*001a*/ 	.short	(.L_19 - .L_18)
	.align		4
.L_18:
        /*001c*/ 	.word	index@(_ZN7cutlass13device_kernelINS_4gemm6kernel13GemmUniversalIN4cute5tupleIJiiiiEEENS1_10collective13CollectiveMmaINS1_34MainloopSm90TmaGmmaWarpSpecializedILi3ENS5_IJNS4_1CILi1EEESB_SB_EEENS1_35KernelTmaWarpSpecializedCooperativeEEENS5_IJNSA_ILi256EEESF_NSA_ILi128EEEEEENS_6half_tENS5_IJlSB_lEEESI_SJ_NS4_8TiledMMAINS4_8MMA_AtomIJNS4_4SM904GMMA26MMA_64x256x16_F32F16F16_SSILNSN_5MajorE0ELSP_0ELNSN_7ScaleInE1ELSQ_1EEEEEENS4_6LayoutINS5_IJNSA_ILi2EEESB_SB_EEENS5_IJSB_NSA_ILi0EEESW_EEEEENS5_IJNS4_10UnderscoreESZ_SZ_EEEEENS4_13SM90_TMA_LOADENS4_14ComposedLayoutINS4_7SwizzleILi3ELi4ELi3EEENS4_18smem_ptr_flag_bitsILi16EEENST_INS5_IJNSA_ILi8EEENSA_ILi64EEEEEENS5_IJS19_SB_EEEEEEEvNS4_8identityES12_S1D_vS1E_EENS_8epilogue10collective6detail29Sm90TmaWarpSpecializedAdapterINS1H_15DefaultEpilogueISI_SJ_SJ_NS1G_6thread17LinearCombinationISI_Li1EffLNS1L_9ScaleType4KindE0ELNS_15FloatRoundStyleE2ESI_EENS1_15EpilogueDefaultEEEEEvvEEEEvNT_6ParamsE)
        /*0020*/ 	.word	0x00000cf0
.L_19:


//--------------------- .nv.compat                --------------------------
	.section	.nv.compat,"",@"SHT_CUDA_COMPAT_INFO"
	.align	4
        /*0000*/ 	.byte	0x02, 0x09, 0x01, 0x00, 0x02, 0x02, 0x04, 0x00, 0x02, 0x05, 0x05, 0x00, 0x03, 0x07, 0x01, 0x01
        /*0010*/ 	.byte	0x02, 0x03, 0x01, 0x00, 0x02, 0x06, 0x01, 0x00, 0x04, 0x0b, 0x08, 0x00, 0x00, 0x00, 0x00, 0x00
        /*0020*/ 	.byte	0x00, 0x00, 0x00, 0x00


//--------------------- .nv.info._ZN7cutlass13device_kernelINS_4gemm6kernel13GemmUniversalIN4cute5tupleIJiiiiEEENS1_10collective13CollectiveMmaINS1_34MainloopSm90TmaGmmaWarpSpecializedILi3ENS5_IJNS4_1CILi1EEESB_SB_EEENS1_35KernelTmaWarpSpecializedCooperativeEEENS5_IJNSA_ILi256EEESF_NSA_ILi128EEEEEENS_6half_tENS5_IJlSB_lEEESI_SJ_NS4_8TiledMMAINS4_8MMA_AtomIJNS4_4SM904GMMA26MMA_64x256x16_F32F16F16_SSILNSN_5MajorE0ELSP_0ELNSN_7ScaleInE1ELSQ_1EEEEEENS4_6LayoutINS5_IJNSA_ILi2EEESB_SB_EEENS5_IJSB_NSA_ILi0EEESW_EEEEENS5_IJNS4_10UnderscoreESZ_SZ_EEEEENS4_13SM90_TMA_LOADENS4_14ComposedLayoutINS4_7SwizzleILi3ELi4ELi3EEENS4_18smem_ptr_flag_bitsILi16EEENST_INS5_IJNSA_ILi8EEENSA_ILi64EEEEEENS5_IJS19_SB_EEEEEEEvNS4_8identityES12_S1D_vS1E_EENS_8epilogue10collective6detail29Sm90TmaWarpSpecializedAdapterINS1H_15DefaultEpilogueISI_SJ_SJ_NS1G_6thread17LinearCombinationISI_Li1EffLNS1L_9ScaleType4KindE0ELNS_15FloatRoundStyleE2ESI_EENS1_15EpilogueDefaultEEEEEvvEEEEvNT_6ParamsE --------------------------
	.section	.nv.info._ZN7cutlass13device_kernelINS_4gemm6kernel13GemmUniversalIN4cute5tupleIJiiiiEEENS1_10collective13CollectiveMmaINS1_34MainloopSm90TmaGmmaWarpSpecializedILi3ENS5_IJNS4_1CILi1EEESB_SB_EEENS1_35KernelTmaWarpSpecializedCooperativeEEENS5_IJNSA_ILi256EEESF_NSA_ILi128EEEEEENS_6half_tENS5_IJlSB_lEEESI_SJ_NS4_8TiledMMAINS4_8MMA_AtomIJNS4_4SM904GMMA26MMA_64x256x16_F32F16F16_SSILNSN_5MajorE0ELSP_0ELNSN_7ScaleInE1ELSQ_1EEEEEENS4_6LayoutINS5_IJNSA_ILi2EEESB_SB_EEENS5_IJSB_NSA_ILi0EEESW_EEEEENS5_IJNS4_10UnderscoreESZ_SZ_EEEEENS4_13SM90_TMA_LOADENS4_14ComposedLayoutINS4_7SwizzleILi3ELi4ELi3EEENS4_18smem_ptr_flag_bitsILi16EEENST_INS5_IJNSA_ILi8EEENSA_ILi64EEEEEENS5_IJS19_SB_EEEEEEEvNS4_8identityES12_S1D_vS1E_EENS_8epilogue10collective6detail29Sm90TmaWarpSpecializedAdapterINS1H_15DefaultEpilogueISI_SJ_SJ_NS1G_6thread17LinearCombinationISI_Li1EffLNS1L_9ScaleType4KindE0ELNS_15FloatRoundStyleE2ESI_EENS1_15EpilogueDefaultEEEEEvvEEEEvNT_6ParamsE,"",@"SHT_CUDA_INFO"
	.sectionflags	@""
	.align	4


	//----- nvinfo : EIATTR_CUDA_API_VERSION
	.align		4
        /*0000*/ 	.byte	0x04, 0x37
        /*0002*/ 	.short	(.L_21 - .L_20)
.L_20:
        /*0004*/ 	.word	0x00000082


	//----- nvinfo : EIATTR_KPARAM_INFO
	.align		4
.L_21:
        /*0008*/ 	.byte	0x04, 0x17
        /*000a*/ 	.short	(.L_23 - .L_22)
.L_22:
        /*000c*/ 	.word	0x00000000
        /*0010*/ 	.short	0x0000
        /*0012*/ 	.short	0x0070
        /*0014*/ 	.byte	0x00, 0xf0, 0x01, 0x10


	//----- nvinfo : EIATTR_SPARSE_MMA_MASK
	.align		4
.L_23:
        /*0018*/ 	.byte	0x03, 0x50
        /*001a*/ 	.short	0x0000


	//----- nvinfo : EIATTR_MAXREG_COUNT
	.align		4
        /*001c*/ 	.byte	0x03, 0x1b
        /*001e*/ 	.short	0x00a8


	//----- nvinfo : EIATTR_NUM_BARRIERS
	.align		4
        /*0020*/ 	.byte	0x02, 0x4c
        /*0022*/ 	.byte	0x01
	.zero		1


	//----- nvinfo : EIATTR_EXTERNS
	.align		4
        /*0024*/ 	.byte	0x04, 0x0f
        /*0026*/ 	.short	(.L_25 - .L_24)


	//   ....[0]....
	.align		4
.L_24:
        /*0028*/ 	.word	index@(__assertfail)


	//----- nvinfo : EIATTR_ANNOTATIONS
	.align		4
.L_25:
        /*002c*/ 	.byte	0x04, 0x55
        /*002e*/ 	.short	(.L_27 - .L_26)


	//   ....[0]....
.L_26:
        /*0030*/ 	.word	0x00000001
        /*0034*/ 	.byte	0x70, 0x06, 0x00, 0x00, 0x01, 0x00, 0x00, 0x00, 0x90, 0x06, 0x00, 0x00, 0x01, 0x00, 0x00, 0x00
        /* <DEDUP_REMOVED lines=1382> */
        /*56a4*/ 	.byte	0x20, 0x2e, 0x02, 0x00, 0x01, 0x00, 0x00, 0x00, 0x40, 0x2e, 0x02, 0x00


	//----- nvinfo : EIATTR_MERCURY_ISA_VERSION
	.align		4
.L_27:
        /*56b0*/ 	.byte	0x03, 0x5f
        /*56b2*/ 	.short	0x0101


	//----- nvinfo : EIATTR_INT_WARP_WIDE_INSTR_OFFSETS
	.align		4
        /*56b4*/ 	.byte	0x04, 0x31
        /*56b6*/ 	.short	(.L_29 - .L_28)


	//   ....[0]....
.L_28:
        /*56b8*/ 	.word	0x000004e0


	//   ....[1]....
        /*56bc*/ 	.word	0x000004f0


	//   ....[2]....
        /*56c0*/ 	.word	0x00000580


	//----- nvinfo : EIATTR_COOP_GROUP_MASK_REGIDS
	.align		4
.L_29:
        /*56c4*/ 	.byte	0x04, 0x29
        /*56c6*/ 	.short	(.L_31 - .L_30)


	//   ....[0]....
.L_30:
        /*56c8*/ 	.word	0xffffffff


	//   ....[1]....
        /*56cc*/ 	.word	0xffffffff


	//   ....[2]....
        /*56d0*/ 	.word	0xffffffff


	//   ....[3]....
        /*56d4*/ 	.word	0xffffffff


	//   ....[4]....
        /*56d8*/ 	.word	0xffffffff


	//----- nvinfo : EIATTR_COOP_GROUP_INSTR_OFFSETS
	.align		4
.L_31:
        /*56dc*/ 	.byte	0x04, 0x28
        /*56de*/ 	.short	(.L_33 - .L_32)


	//   ....[0]....
.L_32:
        /*56e0*/ 	.word	0x00000070


	//   ....[1]....
        /*56e4*/ 	.word	0x00000080


	//   ....[2]....
        /*56e8*/ 	.word	0x000001a0


	//   ....[3]....
        /*56ec*/ 	.word	0x00000390


	//   ....[4]....
        /*56f0*/ 	.word	0x00001150


	//----- nvinfo : EIATTR_REG_RECONFIG
	.align		4
.L_33:
        /*56f4*/ 	.byte	0x01, 0x54
	.zero		2


	//----- nvinfo : EIATTR_SYSCALL_OFFSETS
	.align		4
        /*56f8*/ 	.byte	0x04, 0x46
        /*56fa*/ 	.short	(.L_35 - .L_34)


	//   ....[0]....
.L_34:
        /*56fc*/ 	.word	0x00001300


	//----- nvinfo : EIATTR_MBARRIER_INSTR_OFFSETS
	.align		4
.L_35:
        /*5700*/ 	.byte	0x04, 0x39
        /*5702*/ 	.short	(.L_37 - .L_36)


	//   ....[0]....
.L_36:
        /*5704*/ 	.word	0x00000320
        /*5708*/ 	.word	0x000000ff
        /*570c*/ 	.word	0x00000000
        /*5710*/ 	.short	0x0100
        /*5712*/ 	.byte	0x08
	.zero		1


	//   ....[1]....
        /*5714*/ 	.word	0x00000330
        /*5718*/ 	.word	0x000000ff
        /*571c*/ 	.word	0x00000018
        /*5720*/ 	.short	0x0100
        /*5722*/ 	.byte	0x08
	.zero		1


	//   ....[2]....
        /*5724*/ 	.word	0x00000340
        /*5728*/ 	.word	0x000000ff
        /*572c*/ 	.word	0x00000008
        /*5730*/ 	.short	0x0100
        /*5732*/ 	.byte	0x08
	.zero		1


	//   ....[3]....
        /*5734*/ 	.word	0x00000350
        /*5738*/ 	.word	0x000000ff
        /*573c*/ 	.word	0x00000020
        /*5740*/ 	.short	0x0100
        /*5742*/ 	.byte	0x08
	.zero		1


	//   ....[4]....
        /*5744*/ 	.word	0x00000360
        /*5748*/ 	.word	0x000000ff
        /*574c*/ 	.word	0x00000010
        /*5750*/ 	.short	0x0100
        /*5752*/ 	.byte	0x08
	.zero		1


	//   ....[5]....
        /*5754*/ 	.word	0x00000370
        /*5758*/ 	.word	0x000000ff
        /*575c*/ 	.word	0x00000028
        /*5760*/ 	.short	0x0100
        /*5762*/ 	.byte	0x08
	.zero		1


	//   ....[6]....
        /*5764*/ 	.word	0x00000600
        /*5768*/ 	.word	0x000000ff
        /*576c*/ 	.word	0x00000040
        /*5770*/ 	.short	0x0100
        /*5772*/ 	.byte	0x10
	.zero		1


	//   ....[7]....
        /*5774*/ 	.word	0x000006a0
        /*5778*/ 	.word	0x000000ff
        /*577c*/ 	.word	0x00000048
        /*5780*/ 	.short	0x0100
        /*5782*/ 	.byte	0x10
	.zero		1


	//   ....[8]....
        /*5784*/ 	.word	0x000013a0
        /*5788*/ 	.word	0x00000003
        /*578c*/ 	.word	0x00000000
        /*5790*/ 	.short	0x010a
        /*5792*/ 	.byte	0x3f
	.zero		1


	//   ....[9]....
        /*5794*/ 	.word	0x000013e0
        /*5798*/ 	.word	0x00000003
        /*579c*/ 	.word	0x00000000
        /*57a0*/ 	.short	0x010a
        /*57a2*/ 	.byte	0x3f
	.zero		1


	//   ....[10]....
        /*57a4*/ 	.word	0x000089c0
        /*57a8*/ 	.word	0x000000ff
        /*57ac*/ 	.word	0x00000000
        /*57b0*/ 	.short	0x010a
        /*57b2*/ 	.byte	0x0a
	.zero		1


	//   ....[11]....
        /*57b4*/ 	.word	0x00008a00
        /*57b8*/ 	.word	0x000000ff
        /*57bc*/ 	.word	0x00000000
        /*57c0*/ 	.short	0x010a
        /*57c2*/ 	.byte	0x0a
	.zero		1


	//   ....[12]....
        /*57c4*/ 	.word	0x00010aa0
        /*57c8*/ 	.word	0x000000ff
        /*57cc*/ 	.word	0x00000000
        /*57d0*/ 	.short	0x0101
        /*57d2*/ 	.byte	0x08
	.zero		1


	//   ....[13]....
        /*57d4*/ 	.word	0x00010cb0
        /*57d8*/ 	.word	0x000000ff
        /*57dc*/ 	.word	0x00000000
        /*57e0*/ 	.short	0x0101
        /*57e2*/ 	.byte	0x06
	.zero		1


	//   ....[14]....
        /*57e4*/ 	.word	0x00022940
        /*57e8*/ 	.word	0x0000000e
        /*57ec*/ 	.word	0x00000018
        /*57f0*/ 	.short	0x010a
        /*57f2*/ 	.byte	0x3f
	.zero		1


	//   ....[15]....
        /*57f4*/ 	.word	0x00022d40
        /*57f8*/ 	.word	0x00000002
        /*57fc*/ 	.word	0x00000048
        /*5800*/ 	.short	0x0101
        /*5802*/ 	.byte	0x3f
	.zero		1


	//   ....[16]....
        /*5804*/ 	.word	0x00023540
        /*5808*/ 	.word	0x00000004
        /*580c*/ 	.word	0x00000000
        /*5810*/ 	.short	0x010a
        /*5812*/ 	.byte	0x3f
	.zero		1


	//   ....[17]....
        /*5814*/ 	.word	0x000235d0
        /*5818*/ 	.word	0x00000003
        /*581c*/ 	.word	0x00000000
        /*5820*/ 	.short	0x010a
        /*5822*/ 	.byte	0x3f
	.zero		1


	//   ....[18]....
        /*5824*/ 	.word	0x00023660
        /*5828*/ 	.word	0x00000003
        /*582c*/ 	.word	0x00000000
        /*5830*/ 	.short	0x010a
        /*5832*/ 	.byte	0x3f
	.zero		1


	//   ....[19]....
        /*5834*/ 	.word	0x000236c0
        /*5838*/ 	.word	0x00000003
        /*583c*/ 	.word	0x00000000
        /*5840*/ 	.short	0x010a
        /*5842*/ 	.byte	0x3f
	.zero		1


	//   ....[20]....
        /*5844*/ 	.word	0x00023720
        /*5848*/ 	.word	0x00000004
        /*584c*/ 	.word	0x00000000
        /*5850*/ 	.short	0x010a
        /*5852*/ 	.byte	0x3f
	.zero		1


	//   ....[21]....
        /*5854*/ 	.word	0x000237f0
        /*5858*/ 	.word	0x0000000e
        /*585c*/ 	.word	0x00000018
        /*5860*/ 	.short	0x010a
        /*5862*/ 	.byte	0x3f
	.zero		1


	//   ....[22]....
        /*5864*/ 	.word	0x000238c0
        /*5868*/ 	.word	0x00000004
        /*586c*/ 	.word	0x00000000
        /*5870*/ 	.short	0x010a
        /*5872*/ 	.byte	0x3f
	.zero		1


	//   ....[23]....
        /*5874*/ 	.word	0x00023910
        /*5878*/ 	.word	0x00000003
        /*587c*/ 	.word	0x00000000
        /*5880*/ 	.short	0x010a
        /*5882*/ 	.byte	0x3f
	.zero		1


	//----- nvinfo : EIATTR_NUM_MBARRIERS
	.align		4
.L_37:
        /*5884*/ 	.byte	0x03, 0x38
        /*5886*/ 	.short	0x0008


	//----- nvinfo : EIATTR_EXIT_INSTR_OFFSETS
	.align		4
        /*5888*/ 	.byte	0x04, 0x1c
        /*588a*/ 	.short	(.L_39 - .L_38)


	//   ....[0]....
.L_38:
        /*588c*/ 	.word	0x00000700


	//   ....[1]....
        /*5890*/ 	.word	0x00001070


	//   ....[2]....
        /*5894*/ 	.word	0x00021ec0


	//   ....[3]....
        /*5898*/ 	.word	0x000225d0


	//   ....[4]....
        /*589c*/ 	.word	0x000236b0


	//----- nvinfo : EIATTR_MAX_THREADS
	.align		4
.L_39:
        /*58a0*/ 	.byte	0x04, 0x05
        /*58a2*/ 	.short	(.L_41 - .L_40)
.L_40:
        /*58a4*/ 	.word	0x00000180
        /*58a8*/ 	.word	0x00000001
        /*58ac*/ 	.word	0x00000001


	//----- nvinfo : EIATTR_CRS_STACK_SIZE
	.align		4
.L_41:
        /*58b0*/ 	.byte	0x04, 0x1e
        /*58b2*/ 	.short	(.L_43 - .L_42)
.L_42:
        /*58b4*/ 	.word	0x00000000


	//----- nvinfo : EIATTR_CBANK_PARAM_SIZE
	.align		4
.L_43:
        /*58b8*/ 	.byte	0x03, 0x19
        /*58ba*/ 	.short	0x0470


	//----- nvinfo : EIATTR_PARAM_CBANK
	.align		4
        /*58bc*/ 	.byte	0x04, 0x0a
        /*58be*/ 	.short	(.L_45 - .L_44)
	.align		4
.L_44:
        /*58c0*/ 	.word	index@(.nv.constant0._ZN7cutlass13device_kernelINS_4gemm6kernel13GemmUniversalIN4cute5tupleIJiiiiEEENS1_10collective13CollectiveMmaINS1_34MainloopSm90TmaGmmaWarpSpecializedILi3ENS5_IJNS4_1CILi1EEESB_SB_EEENS1_35KernelTmaWarpSpecializedCooperativeEEENS5_IJNSA_ILi256EEESF_NSA_ILi128EEEEEENS_6half_tENS5_IJlSB_lEEESI_SJ_NS4_8TiledMMAINS4_8MMA_AtomIJNS4_4SM904GMMA26MMA_64x256x16_F32F16F16_SSILNSN_5MajorE0ELSP_0ELNSN_7ScaleInE1ELSQ_1EEEEEENS4_6LayoutINS5_IJNSA_ILi2EEESB_SB_EEENS5_IJSB_NSA_ILi0EEESW_EEEEENS5_IJNS4_10UnderscoreESZ_SZ_EEEEENS4_13SM90_TMA_LOADENS4_14ComposedLayoutINS4_7SwizzleILi3ELi4ELi3EEENS4_18smem_ptr_flag_bitsILi16EEENST_INS5_IJNSA_ILi8EEENSA_ILi64EEEEEENS5_IJS19_SB_EEEEEEEvNS4_8identityES12_S1D_vS1E_EENS_8epilogue10collective6detail29Sm90TmaWarpSpecializedAdapterINS1H_15DefaultEpilogueISI_SJ_SJ_NS1G_6thread17LinearCombinationISI_Li1EffLNS1L_9ScaleType4KindE0ELNS_15FloatRoundStyleE2ESI_EENS1_15EpilogueDefaultEEEEEvvEEEEvNT_6ParamsE)
        /*58c4*/ 	.short	0x0210
        /*58c6*/ 	.short	0x0470


	//----- nvinfo : EIATTR_SW_WAR
	.align		4
.L_45:
        /*58c8*/ 	.byte	0x04, 0x36
        /*58ca*/ 	.short	(.L_47 - .L_46)
.L_46:
        /*58cc*/ 	.word	0x00000008
.L_47:


//--------------------- .nv.callgraph             --------------------------
	.section	.nv.callgraph,"",@"SHT_CUDA_CALLGRAPH"
	.align	4
	.sectionentsize	8
	.align		4
        /*0000*/ 	.word	0x00000000
	.align		4
        /*0004*/ 	.word	0xffffffff
	.align		4
        /*0008*/ 	.word	index@(_ZN7cutlass13device_kernelINS_4gemm6kernel13GemmUniversalIN4cute5tupleIJiiiiEEENS1_10collective13CollectiveMmaINS1_34MainloopSm90TmaGmmaWarpSpecializedILi3ENS5_IJNS4_1CILi1EEESB_SB_EEENS1_35KernelTmaWarpSpecializedCooperativeEEENS5_IJNSA_ILi256EEESF_NSA_ILi128EEEEEENS_6half_tENS5_IJlSB_lEEESI_SJ_NS4_8TiledMMAINS4_8MMA_AtomIJNS4_4SM904GMMA26MMA_64x256x16_F32F16F16_SSILNSN_5MajorE0ELSP_0ELNSN_7ScaleInE1ELSQ_1EEEEEENS4_6LayoutINS5_IJNSA_ILi2EEESB_SB_EEENS5_IJSB_NSA_ILi0EEESW_EEEEENS5_IJNS4_10UnderscoreESZ_SZ_EEEEENS4_13SM90_TMA_LOADENS4_14ComposedLayoutINS4_7SwizzleILi3ELi4ELi3EEENS4_18smem_ptr_flag_bitsILi16EEENST_INS5_IJNSA_ILi8EEENSA_ILi64EEEEEENS5_IJS19_SB_EEEEEEEvNS4_8identityES12_S1D_vS1E_EENS_8epilogue10collective6detail29Sm90TmaWarpSpecializedAdapterINS1H_15DefaultEpilogueISI_SJ_SJ_NS1G_6thread17LinearCombinationISI_Li1EffLNS1L_9ScaleType4KindE0ELNS_15FloatRoundStyleE2ESI_EENS1_15EpilogueDefaultEEEEEvvEEEEvNT_6ParamsE)
	.align		4
        /*000c*/ 	.word	index@(__assertfail)
	.align		4
        /*0010*/ 	.word	0x00000000
	.align		4
        /*0014*/ 	.word	0xfffffffe
	.align		4
        /*0018*/ 	.word	0x00000000
	.align		4
        /*001c*/ 	.word	0xfffffffd
	.align		4
        /*0020*/ 	.word	0x00000000
	.align		4
        /*0024*/ 	.word	0xfffffffc


//--------------------- .nv.constant4             --------------------------
	.section	.nv.constant4,"a",@progbits
	.align	8
	.align		8
.nv.constant4:
        /*0000*/ 	.dword	__assertfail
	.align		8
        /*0008*/ 	.dword	__unnamed_1
	.align		8
        /*0010*/ 	.dword	_ZN40_INTERNAL_ec41d97d_4_k_cu_79d16cf6_205334cuda3std3__45__cpo5beginE
	.align		8
        /*0018*/ 	.dword	_ZN40_INTERNAL_ec41d97d_4_k_cu_79d16cf6_205334cuda3std3__45__cpo3endE
	.align		8
        /*0020*/ 	.dword	_ZN40_INTERNAL_ec41d97d_4_k_cu_79d16cf6_205334cuda3std3__45__cpo6cbeginE
	.align		8
        /*0028*/ 	.dword	_ZN40_INTERNAL_ec41d97d_4_k_cu_79d16cf6_205334cuda3std3__45__cpo4cendE
	.align		8
        /*0030*/ 	.dword	_ZN40_INTERNAL_ec41d97d_4_k_cu_79d16cf6_205334cuda3std3__442_GLOBAL__N__ec41d97d_4_k_cu_79d16cf6_205336ignoreE
	.align		8
        /*0038*/ 	.dword	_ZN40_INTERNAL_ec41d97d_4_k_cu_79d16cf6_205334cuda3std3__419piecewise_constructE
	.align		8
        /*0040*/ 	.dword	_ZN40_INTERNAL_ec41d97d_4_k_cu_79d16cf6_205334cuda3std3__48in_placeE
	.align		8
        /*0048*/ 	.dword	_ZN40_INTERNAL_ec41d97d_4_k_cu_79d16cf6_205334cuda3std6ranges3__45__cpo4swapE
	.align		8
        /*0050*/ 	.dword	_ZN40_INTERNAL_ec41d97d_4_k_cu_79d16cf6_205334cuda3std6ranges3__45__cpo9iter_moveE
	.align		8
        /*0058*/ 	.dword	_ZN40_INTERNAL_ec41d97d_4_k_cu_79d16cf6_205334cute7productE
	.align		8
        /*0060*/ 	.dword	_ZN40_INTERNAL_ec41d97d_4_k_cu_79d16cf6_205334cute1_E
	.align		8
        /*0068*/ 	.dword	$str$22
	.align		8
        /*0070*/ 	.dword	$str$23


//--------------------- .text._ZN7cutlass13device_kernelINS_4gemm6kernel13GemmUniversalIN4cute5tupleIJiiiiEEENS1_10collective13CollectiveMmaINS1_34MainloopSm90TmaGmmaWarpSpecializedILi3ENS5_IJNS4_1CILi1EEESB_SB_EEENS1_35KernelTmaWarpSpecializedCooperativeEEENS5_IJNSA_ILi256EEESF_NSA_ILi128EEEEEENS_6half_tENS5_IJlSB_lEEESI_SJ_NS4_8TiledMMAINS4_8MMA_AtomIJNS4_4SM904GMMA26MMA_64x256x16_F32F16F16_SSILNSN_5MajorE0ELSP_0ELNSN_7ScaleInE1ELSQ_1EEEEEENS4_6LayoutINS5_IJNSA_ILi2EEESB_SB_EEENS5_IJSB_NSA_ILi0EEESW_EEEEENS5_IJNS4_10UnderscoreESZ_SZ_EEEEENS4_13SM90_TMA_LOADENS4_14ComposedLayoutINS4_7SwizzleILi3ELi4ELi3EEENS4_18smem_ptr_flag_bitsILi16EEENST_INS5_IJNSA_ILi8EEENSA_ILi64EEEEEENS5_IJS19_SB_EEEEEEEvNS4_8identityES12_S1D_vS1E_EENS_8epilogue10collective6detail29Sm90TmaWarpSpecializedAdapterINS1H_15DefaultEpilogueISI_SJ_SJ_NS1G_6thread17LinearCombinationISI_Li1EffLNS1L_9ScaleType4KindE0ELNS_15FloatRoundStyleE2ESI_EENS1_15EpilogueDefaultEEEEEvvEEEEvNT_6ParamsE --------------------------
	.section	.text._ZN7cutlass13device_kernelINS_4gemm6kernel13GemmUniversalIN4cute5tupleIJiiiiEEENS1_10collective13CollectiveMmaINS1_34MainloopSm90TmaGmmaWarpSpecializedILi3ENS5_IJNS4_1CILi1EEESB_SB_EEENS1_35KernelTmaWarpSpecializedCooperativeEEENS5_IJNSA_ILi256EEESF_NSA_ILi128EEEEEENS_6half_tENS5_IJlSB_lEEESI_SJ_NS4_8TiledMMAINS4_8MMA_AtomIJNS4_4SM904GMMA26MMA_64x256x16_F32F16F16_SSILNSN_5MajorE0ELSP_0ELNSN_7ScaleInE1ELSQ_1EEEEEENS4_6LayoutINS5_IJNSA_ILi2EEESB_SB_EEENS5_IJSB_NSA_ILi0EEESW_EEEEENS5_IJNS4_10UnderscoreESZ_SZ_EEEEENS4_13SM90_TMA_LOADENS4_14ComposedLayoutINS4_7SwizzleILi3ELi4ELi3EEENS4_18smem_ptr_flag_bitsILi16EEENST_INS5_IJNSA_ILi8EEENSA_ILi64EEEEEENS5_IJS19_SB_EEEEEEEvNS4_8identityES12_S1D_vS1E_EENS_8epilogue10collective6detail29Sm90TmaWarpSpecializedAdapterINS1H_15DefaultEpilogueISI_SJ_SJ_NS1G_6thread17LinearCombinationISI_Li1EffLNS1L_9ScaleType4KindE0ELNS_15FloatRoundStyleE2ESI_EENS1_15EpilogueDefaultEEEEEvvEEEEvNT_6ParamsE,"ax",@progbits
	.align	128
.text._ZN7cutlass13device_kernelINS_4gemm6kernel13GemmUniversalIN4cute5tupleIJiiiiEEENS1_10collective13CollectiveMmaINS1_34MainloopSm90TmaGmmaWarpSpecializedILi3ENS5_IJNS4_1CILi1EEESB_SB_EEENS1_35KernelTmaWarpSpecializedCooperativeEEENS5_IJNSA_ILi256EEESF_NSA_ILi128EEEEEENS_6half_tENS5_IJlSB_lEEESI_SJ_NS4_8TiledMMAINS4_8MMA_AtomIJNS4_4SM904GMMA26MMA_64x256x16_F32F16F16_SSILNSN_5MajorE0ELSP_0ELNSN_7ScaleInE1ELSQ_1EEEEEENS4_6LayoutINS5_IJNSA_ILi2EEESB_SB_EEENS5_IJSB_NSA_ILi0EEESW_EEEEENS5_IJNS4_10UnderscoreESZ_SZ_EEEEENS4_13SM90_TMA_LOADENS4_14ComposedLayoutINS4_7SwizzleILi3ELi4ELi3EEENS4_18smem_ptr_flag_bitsILi16EEENST_INS5_IJNSA_ILi8EEENSA_ILi64EEEEEENS5_IJS19_SB_EEEEEEEvNS4_8identityES12_S1D_vS1E_EENS_8epilogue10collective6detail29Sm90TmaWarpSpecializedAdapterINS1H_15DefaultEpilogueISI_SJ_SJ_NS1G_6thread17LinearCombinationISI_Li1EffLNS1L_9ScaleType4KindE0ELNS_15FloatRoundStyleE2ESI_EENS1_15EpilogueDefaultEEEEEvvEEEEvNT_6ParamsE:
        .type           _ZN7cutlass13device_kernelINS_4gemm6kernel13GemmUniversalIN4cute5tupleIJiiiiEEENS1_10collective13CollectiveMmaINS1_34MainloopSm90TmaGmmaWarpSpecializedILi3ENS5_IJNS4_1CILi1EEESB_SB_EEENS1_35KernelTmaWarpSpecializedCooperativeEEENS5_IJNSA_ILi256EEESF_NSA_ILi128EEEEEENS_6half_tENS5_IJlSB_lEEESI_SJ_NS4_8TiledMMAINS4_8MMA_AtomIJNS4_4SM904GMMA26MMA_64x256x16_F32F16F16_SSILNSN_5MajorE0ELSP_0ELNSN_7ScaleInE1ELSQ_1EEEEEENS4_6LayoutINS5_IJNSA_ILi2EEESB_SB_EEENS5_IJSB_NSA_ILi0EEESW_EEEEENS5_IJNS4_10UnderscoreESZ_SZ_EEEEENS4_13SM90_TMA_LOADENS4_14ComposedLayoutINS4_7SwizzleILi3ELi4ELi3EEENS4_18smem_ptr_flag_bitsILi16EEENST_INS5_IJNSA_ILi8EEENSA_ILi64EEEEEENS5_IJS19_SB_EEEEEEEvNS4_8identityES12_S1D_vS1E_EENS_8epilogue10collective6detail29Sm90TmaWarpSpecializedAdapterINS1H_15DefaultEpilogueISI_SJ_SJ_NS1G_6thread17LinearCombinationISI_Li1EffLNS1L_9ScaleType4KindE0ELNS_15FloatRoundStyleE2ESI_EENS1_15EpilogueDefaultEEEEEvvEEEEvNT_6ParamsE,@function
        .size           _ZN7cutlass13device_kernelINS_4gemm6kernel13GemmUniversalIN4cute5tupleIJiiiiEEENS1_10collective13CollectiveMmaINS1_34MainloopSm90TmaGmmaWarpSpecializedILi3ENS5_IJNS4_1CILi1EEESB_SB_EEENS1_35KernelTmaWarpSpecializedCooperativeEEENS5_IJNSA_ILi256EEESF_NSA_ILi128EEEEEENS_6half_tENS5_IJlSB_lEEESI_SJ_NS4_8TiledMMAINS4_8MMA_AtomIJNS4_4SM904GMMA26MMA_64x256x16_F32F16F16_SSILNSN_5MajorE0ELSP_0ELNSN_7ScaleInE1ELSQ_1EEEEEENS4_6LayoutINS5_IJNSA_ILi2EEESB_SB_EEENS5_IJSB_NSA_ILi0EEESW_EEEEENS5_IJNS4_10UnderscoreESZ_SZ_EEEEENS4_13SM90_TMA_LOADENS4_14ComposedLayoutINS4_7SwizzleILi3ELi4ELi3EEENS4_18smem_ptr_flag_bitsILi16EEENST_INS5_IJNSA_ILi8EEENSA_ILi64EEEEEENS5_IJS19_SB_EEEEEEEvNS4_8identityES12_S1D_vS1E_EENS_8epilogue10collective6detail29Sm90TmaWarpSpecializedAdapterINS1H_15DefaultEpilogueISI_SJ_SJ_NS1G_6thread17LinearCombinationISI_Li1EffLNS1L_9ScaleType4KindE0ELNS_15FloatRoundStyleE2ESI_EENS1_15EpilogueDefaultEEEEEvvEEEEvNT_6ParamsE,(.L_x_574 - _ZN7cutlass13device_kernelINS_4gemm6kernel13GemmUniversalIN4cute5tupleIJiiiiEEENS1_10collective13CollectiveMmaINS1_34MainloopSm90TmaGmmaWarpSpecializedILi3ENS5_IJNS4_1CILi1EEESB_SB_EEENS1_35KernelTmaWarpSpecializedCooperativeEEENS5_IJNSA_ILi256EEESF_NSA_ILi128EEEEEENS_6half_tENS5_IJlSB_lEEESI_SJ_NS4_8TiledMMAINS4_8MMA_AtomIJNS4_4SM904GMMA26MMA_64x256x16_F32F16F16_SSILNSN_5MajorE0ELSP_0ELNSN_7ScaleInE1ELSQ_1EEEEEENS4_6LayoutINS5_IJNSA_ILi2EEESB_SB_EEENS5_IJSB_NSA_ILi0EEESW_EEEEENS5_IJNS4_10UnderscoreESZ_SZ_EEEEENS4_13SM90_TMA_LOADENS4_14ComposedLayoutINS4_7SwizzleILi3ELi4ELi3EEENS4_18smem_ptr_flag_bitsILi16EEENST_INS5_IJNSA_ILi8EEENSA_ILi64EEEEEENS5_IJS19_SB_EEEEEEEvNS4_8identityES12_S1D_vS1E_EENS_8epilogue10collective6detail29Sm90TmaWarpSpecializedAdapterINS1H_15DefaultEpilogueISI_SJ_SJ_NS1G_6thread17LinearCombinationISI_Li1EffLNS1L_9ScaleType4KindE0ELNS_15FloatRoundStyleE2ESI_EENS1_15EpilogueDefaultEEEEEvvEEEEvNT_6ParamsE)
        .other          _ZN7cutlass13device_kernelINS_4gemm6kernel13GemmUniversalIN4cute5tupleIJiiiiEEENS1_10collective13CollectiveMmaINS1_34MainloopSm90TmaGmmaWarpSpecializedILi3ENS5_IJNS4_1CILi1EEESB_SB_EEENS1_35KernelTmaWarpSpecializedCooperativeEEENS5_IJNSA_ILi256EEESF_NSA_ILi128EEEEEENS_6half_tENS5_IJlSB_lEEESI_SJ_NS4_8TiledMMAINS4_8MMA_AtomIJNS4_4SM904GMMA26MMA_64x256x16_F32F16F16_SSILNSN_5MajorE0ELSP_0ELNSN_7ScaleInE1ELSQ_1EEEEEENS4_6LayoutINS5_IJNSA_ILi2EEESB_SB_EEENS5_IJSB_NSA_ILi0EEESW_EEEEENS5_IJNS4_10UnderscoreESZ_SZ_EEEEENS4_13SM90_TMA_LOADENS4_14ComposedLayoutINS4_7SwizzleILi3ELi4ELi3EEENS4_18smem_ptr_flag_bitsILi16EEENST_INS5_IJNSA_ILi8EEENSA_ILi64EEEEEENS5_IJS19_SB_EEEEEEEvNS4_8identityES12_S1D_vS1E_EENS_8epilogue10collective6detail29Sm90TmaWarpSpecializedAdapterINS1H_15DefaultEpilogueISI_SJ_SJ_NS1G_6thread17LinearCombinationISI_Li1EffLNS1L_9ScaleType4KindE0ELNS_15FloatRoundStyleE2ESI_EENS1_15EpilogueDefaultEEEEEvvEEEEvNT_6ParamsE,@"STO_CUDA_ENTRY STV_DEFAULT"
_ZN7cutlass13device_kernelINS_4gemm6kernel13GemmUniversalIN4cute5tupleIJiiiiEEENS1_10collective13CollectiveMmaINS1_34MainloopSm90TmaGmmaWarpSpecializedILi3ENS5_IJNS4_1CILi1EEESB_SB_EEENS1_35KernelTmaWarpSpecializedCooperativeEEENS5_IJNSA_ILi256EEESF_NSA_ILi128EEEEEENS_6half_tENS5_IJlSB_lEEESI_SJ_NS4_8TiledMMAINS4_8MMA_AtomIJNS4_4SM904GMMA26MMA_64x256x16_F32F16F16_SSILNSN_5MajorE0ELSP_0ELNSN_7ScaleInE1ELSQ_1EEEEEENS4_6LayoutINS5_IJNSA_ILi2EEESB_SB_EEENS5_IJSB_NSA_ILi0EEESW_EEEEENS5_IJNS4_10UnderscoreESZ_SZ_EEEEENS4_13SM90_TMA_LOADENS4_14ComposedLayoutINS4_7SwizzleILi3ELi4ELi3EEENS4_18smem_ptr_flag_bitsILi16EEENST_INS5_IJNSA_ILi8EEENSA_ILi64EEEEEENS5_IJS19_SB_EEEEEEEvNS4_8identityES12_S1D_vS1E_EENS_8epilogue10collective6detail29Sm90TmaWarpSpecializedAdapterINS1H_15DefaultEpilogueISI_SJ_SJ_NS1G_6thread17LinearCombinationISI_Li1EffLNS1L_9ScaleType4KindE0ELNS_15FloatRoundStyleE2ESI_EENS1_15EpilogueDefaultEEEEEvvEEEEvNT_6ParamsE:
[----:B------:R-:W0:Y:S02]  /*0000*/  LDC R1, c[0x0][0x28] ;  /* 0x00000a00ff017b82 */ /* 0x000e240000000800 */
[----:B0-----:R-:W-:Y:S01]  /*0010*/  VIADD R1, R1, 0xfffff310 ;  /* 0xfffff31001017836 */ /* 0x001fe20000000000 */
[----:B------:R-:W0:Y:S01]  /*0020*/  S2R R2, SR_TID.X ;  /* 0x0000000000027919 */ /* 0x000e220000002100 */
[----:B------:R-:W-:Y:S01]  /*0030*/  ELECT P0, URZ, PT ;  /* 0x00000000003f782f */ /* 0x000fe20003800000 */
[----:B------:R-:W-:Y:S01]  /*0040*/  BSSY B0, `(.L_x_0) ;  /* 0x0000015000007945 */ /* 0x000fe20003800000 */
[--C-:B0-----:R-:W-:Y:S02]  /*0050*/  SHF.R.U32.HI R0, RZ, 0x5, R2.reuse ;  /* 0x00000005ff007819 */ /* 0x101fe40000011602 */
[----:B------:R-:W-:-:S03]  /*0060*/  SHF.R.U32.HI R160, RZ, 0x7, R2 ;  /* 0x00000007ffa07819 */ /* 0x000fc60000011602 */
[----:B------:R-:W0:Y:S04]  /*0070*/  SHFL.IDX PT, R3, R0, RZ, 0x1f ;  /* 0x00001fff00037589 */ /* 0x000e2800000e0000 */
[----:B------:R-:W1:Y:S01]  /*0080*/  SHFL.IDX PT, R2, R160, RZ, 0x1f ;  /* 0x00001fffa0027589 */ /* 0x000e6200000e0000 */
[----:B0-----:R-:W-:Y:S02]  /*0090*/  R2UR UR10, R3 ;  /* 0x00000000030a72ca */ /* 0x001fe400000e0000 */
[----:B-1----:R-:W-:-:S11]  /*00a0*/  R2UR UR5, R2 ;  /* 0x00000000020572ca */ /* 0x002fd600000e0000 */
[----:B------:R-:W-:Y:S02]  /*00b0*/  USHF.R.S32.HI UR4, URZ, 0x1f, UR10 ;  /* 0x0000001f3f047899 */ /* 0x000fe4000801140a */
[----:B------:R-:W-:Y:S02]  /*00c0*/  ISETP.NE.OR P0, PT, RZ, UR10, !P0 ;  /* 0x0000000aff007c0c */ /* 0x000fe4000c705670 */
[----:B------:R-:W-:-:S04]  /*00d0*/  ULEA.HI UR4, UR4, UR10, URZ, 0x2 ;  /* 0x0000000a04047291 */ /* 0x000fc8000f8f103f */
[----:B------:R-:W-:-:S04]  /*00e0*/  ULOP3.LUT UR4, UR4, 0xfffffffc, URZ, 0xc0, !UPT ;  /* 0xfffffffc04047892 */ /* 0x000fc8000f8ec03f */
[----:B------:R-:W-:-:S03]  /*00f0*/  UIADD3 UR10, UR10, -UR4, URZ ;  /* 0x800000040a0a7290 */ /* 0x000fc6000fffe03f */
[----:B------:R-:W-:Y:S09]  /*0100*/  @P0 BRA `(.L_x_1) ;  /* 0x0000000000200947 */ /* 0x000ff20003800000 */
[----:B------:R-:W-:Y:S02]  /*0110*/  ULDC.64 UR6, c[0x0][0x198] ;  /* 0x0000660000067ab9 */ /* 0x000fe40000000a00 */
[----:B------:R-:W-:Y:S02]  /*0120*/  UIADD3 UR8, UP0, UR6, 0xf0, URZ ;  /* 0x000000f006087890 */ /* 0x000fe4000ff1e03f */
[----:B------:R-:W-:Y:S02]  /*0130*/  UIADD3 UR6, UP1, UR6, 0x1f0, URZ ;  /* 0x000001f006067890 */ /* 0x000fe4000ff3e03f */
[----:B------:R-:W-:Y:S02]  /*0140*/  UIADD3.X UR9, URZ, UR7, URZ, UP0, !UPT ;  /* 0x000000073f097290 */ /* 0x000fe400087fe43f */
[----:B------:R-:W-:-:S07]  /*0150*/  UIADD3.X UR7, URZ, UR7, URZ, UP1, !UPT ;  /* 0x000000073f077290 */ /* 0x000fce0008ffe43f */
[----:B------:R0:W-:Y:S02]  /*0160*/  UTMACCTL.PF [UR8] ;  /* 0x00000000080079b9 */ /* 0x0001e40008040000 */
[----:B------:R0:W-:Y:S02]  /*0170*/  UTMACCTL.PF [UR6] ;  /* 0x00000000060079b9 */ /* 0x0001e40008040000 */
[----:B0-----:R-:W-:Y:S01]  /*0180*/  NOP ;  /* 0x0000000000007918 */ /* 0x001fe20000000000 */
.L_x_1:
[----:B------:R-:W-:Y:S05]  /*0190*/  BSYNC B0 ;  /* 0x0000000000007941 */ /* 0x000fea0003800000 */
.L_x_0:
[----:B------:R-:W0:Y:S01]  /*01a0*/  SHFL.IDX PT, R2, R0, RZ, 0x1f ;  /* 0x00001fff00027589 */ /* 0x000e2200000e0000 */
[----:B------:R-:W-:Y:S01]  /*01b0*/  UISETP.NE.AND UP0, UPT, UR10, 0x3, UPT ;  /* 0x000000030a00788c */ /* 0x000fe2000bf05270 */
[----:B------:R-:W-:Y:S01]  /*01c0*/  ISETP.NE.AND P1, PT, RZ, UR5, PT ;  /* 0x00000005ff007c0c */ /* 0x000fe2000bf25270 */
[----:B------:R-:W-:Y:S02]  /*01d0*/  UIADD3 UR18, UR5, -0x1, URZ ;  /* 0xffffffff05127890 */ /* 0x000fe4000fffe03f */
[----:B------:R-:W-:Y:S02]  /*01e0*/  UISETP.EQ.OR UP0, UPT, UR10, URZ, !UP0 ;  /* 0x0000003f0a00728c */ /* 0x000fe4000c702670 */
[----:B------:R-:W-:Y:S02]  /*01f0*/  UISETP.GE.U32.AND UP1, UPT, UR18, 0x2, UPT ;  /* 0x000000021200788c */ /* 0x000fe4000bf26070 */
[----:B------:R-:W-:-:S04]  /*0200*/  UISETP.EQ.AND UP0, UPT, UR5, URZ, UP0 ;  /* 0x0000003f0500728c */ /* 0x000fc80008702270 */
[----:B------:R-:W-:-:S04]  /*0210*/  USEL UR38, URZ, 0x1, !UP0 ;  /* 0x000000013f267887 */ /* 0x000fc8000c000000 */
[----:B------:R-:W-:Y:S01]  /*0220*/  USEL UR38, UR38, 0x2, UP1 ;  /* 0x0000000226267887 */ /* 0x000fe20008800000 */
[----:B0-----:R-:W-:-:S13]  /*0230*/  ISETP.NE.AND P0, PT, R2, RZ, PT ;  /* 0x000000ff0200720c */ /* 0x001fda0003f05270 */
[----:B------:R-:W-:Y:S05]  /*0240*/  @P0 BRA `(.L_x_2) ;  /* 0x0000000000500947 */ /* 0x000fea0003800000 */
[----:B------:R-:W0:Y:S01]  /*0250*/  S2UR UR8, SR_CgaCtaId ;  /* 0x00000000000879c3 */ /* 0x000e220000008800 */
[----:B------:R-:W-:Y:S01]  /*0260*/  UMOV UR4, 0x400 ;  /* 0x0000040000047882 */ /* 0x000fe20000000000 */
[----:B------:R-:W-:Y:S01]  /*0270*/  UMOV UR5, 0x1 ;  /* 0x0000000100057882 */ /* 0x000fe20000000000 */
[----:B------:R-:W-:Y:S01]  /*0280*/  UMOV UR6, 0x100 ;  /* 0x0000010000067882 */ /* 0x000fe20000000000 */
[----:B------:R-:W-:Y:S01]  /*0290*/  ELECT P0, URZ, PT ;  /* 0x00000000003f782f */ /* 0x000fe20003800000 */
[----:B------:R-:W-:-:S04]  /*02a0*/  UIADD3 UR6, -UR6, 0x100000, URZ ;  /* 0x0010000006067890 */ /* 0x000fc8000fffe13f */
[----:B------:R-:W-:Y:S02]  /*02b0*/  USHF.L.U32 UR7, UR6, 0xb, URZ ;  /* 0x0000000b06077899 */ /* 0x000fe4000800063f */
[----:B------:R-:W-:Y:S02]  /*02c0*/  USHF.L.U32 UR6, UR6, 0x1, URZ ;  /* 0x0000000106067899 */ /* 0x000fe4000800063f */
[----:B0-----:R-:W-:Y:S02]  /*02d0*/  ULEA UR8, UR8, UR4, 0x18 ;  /* 0x0000000408087291 */ /* 0x001fe4000f8ec03f */
[----:B------:R-:W-:-:S04]  /*02e0*/  UIADD3 UR4, -UR5, 0x100000, URZ ;  /* 0x0010000005047890 */ /* 0x000fc8000fffe13f */
[----:B------:R-:W-:Y:S02]  /*02f0*/  USHF.L.U32 UR5, UR4, 0xb, URZ ;  /* 0x0000000b04057899 */ /* 0x000fe4000800063f */
[----:B------:R-:W-:Y:S01]  /*0300*/  USHF.L.U32 UR4, UR4, 0x1, URZ ;  /* 0x0000000104047899 */ /* 0x000fe2000800063f */
[----:B------:R-:W0:Y:S11]  /*0310*/  FENCE.VIEW.ASYNC.S ;  /* 0x00000000000073c6 */ /* 0x000e360000000000 */
[----:B0-----:R0:W1:Y:S01]  /*0320*/  SYNCS.EXCH.64 URZ, [UR8], UR4 ;  /* 0x00000004083f75b2 */ /* 0x0010620008000100 */
[----:B------:R0:W2:Y:S01]  /*0330*/  SYNCS.EXCH.64 URZ, [UR8+0x18], UR6 ;  /* 0x00001806083f75b2 */ /* 0x0000a20008000100 */
[----:B------:R0:W3:Y:S01]  /*0340*/  SYNCS.EXCH.64 URZ, [UR8+0x8], UR4 ;  /* 0x00000804083f75b2 */ /* 0x0000e20008000100 */
[----:B------:R0:W4:Y:S01]  /*0350*/  SYNCS.EXCH.64 URZ, [UR8+0x20], UR6 ;  /* 0x00002006083f75b2 */ /* 0x0001220008000100 */
[----:B------:R0:W0:Y:S01]  /*0360*/  SYNCS.EXCH.64 URZ, [UR8+0x10], UR4 ;  /* 0x00001004083f75b2 */ /* 0x0000220008000100 */
[----:B------:R0:W0:Y:S01]  /*0370*/  SYNCS.EXCH.64 URZ, [UR8+0x28], UR6 ;  /* 0x00002806083f75b2 */ /* 0x0000220008000100 */
[----:B------:R-:W-:Y:S01]  /*0380*/  NOP ;  /* 0x0000000000007918 */ /* 0x000fe20000000000 */
.L_x_2:
[----:B------:R-:W5:Y:S01]  /*0390*/  SHFL.IDX PT, R0, R0, RZ, 0x1f ;  /* 0x00001fff00007589 */ /* 0x000f6200000e0000 */
[----:B------:R-:W-:Y:S01]  /*03a0*/  ELECT P0, URZ, PT ;  /* 0x00000000003f782f */ /* 0x000fe20003800000 */
[----:B------:R-:W1:Y:S01]  /*03b0*/  S2UR UR17, SR_CTAID.Y ;  /* 0x00000000001179c3 */ /* 0x000e620000002600 */
[----:B0-----:R-:W-:Y:S01]  /*03c0*/  ULDC UR5, c[0x0][0x65c] ;  /* 0x0001970000057ab9 */ /* 0x001fe20000000800 */
[----:B------:R-:W-:Y:S01]  /*03d0*/  UMOV UR12, 0x20 ;  /* 0x00000020000c7882 */ /* 0x000fe20000000000 */
[----:B------:R-:W-:Y:S01]  /*03e0*/  UISETP.NE.AND UP2, UPT, UR5, 0x1, UPT ;  /* 0x000000010500788c */ /* 0x000fe2000bf45270 */
[----:B------:R-:W-:Y:S01]  /*03f0*/  NOP ;  /* 0x0000000000007918 */ /* 0x000fe20000000000 */
[----:B------:R-:W-:Y:S02]  /*0400*/  NOP ;  /* 0x0000000000007918 */ /* 0x000fe40000000000 */
[----:B------:R-:W-:Y:S01]  /*0410*/  UP2UR UR39, UPR, URZ, 0x4 ;  /* 0x000000043f277883 */ /* 0x000fe20008000000 */
[----:B------:R-:W0:Y:S01]  /*0420*/  S2UR UR4, SR_CTAID.X ;  /* 0x00000000000479c3 */ /* 0x000e220000002500 */
[----:B------:R-:W-:-:S02]  /*0430*/  PLOP3.LUT P2, PT, PT, PT, UP2, 0x80, 0x0 ;  /* 0x000000000000781c */ /* 0x000fc40003f4f028 */
[----:B------:R-:W-:Y:S02]  /*0440*/  PLOP3.LUT P4, PT, PT, PT, UP2, 0x80, 0x0 ;  /* 0x000000000000781c */ /* 0x000fe40003f8f028 */
[----:B------:R-:W-:Y:S01]  /*0450*/  PLOP3.LUT P3, PT, PT, PT, UP2, 0x80, 0x0 ;  /* 0x000000000000781c */ /* 0x000fe20003f6f028 */
[----:B------:R-:W-:Y:S01]  /*0460*/  @UP2 ULDC UR14, c[0x0][0x10] ;  /* 0x00000400000e2ab9 */ /* 0x000fe20000000800 */
[----:B------:R-:W-:Y:S01]  /*0470*/  @UP2 UMOV UR9, URZ ;  /* 0x0000003f00092c82 */ /* 0x000fe20008000000 */
[----:B------:R-:W-:Y:S01]  /*0480*/  @!UP2 ULDC UR11, c[0x0][0xc] ;  /* 0x00000300000baab9 */ /* 0x000fe20000000800 */
[----:B-----5:R-:W-:Y:S01]  /*0490*/  ISETP.NE.OR P0, PT, R0, RZ, !P0 ;  /* 0x000000ff0000720c */ /* 0x020fe20004705670 */
[----:B-1----:R-:W-:Y:S02]  /*04a0*/  @UP2 UMOV UR7, UR17 ;  /* 0x0000001100072c82 */ /* 0x002fe40008000000 */
[----:B------:R-:W-:Y:S01]  /*04b0*/  @UP2 UMOV UR8, UR7 ;  /* 0x0000000700082c82 */ /* 0x000fe20008000000 */
[----:B------:R-:W-:Y:S01]  /*04c0*/  @!UP2 UMOV UR7, UR17 ;  /* 0x000000110007ac82 */ /* 0x000fe20008000000 */
[----:B0-----:R-:W-:-:S08]  /*04d0*/  @UP2 UIMAD.WIDE.U32 UR14, UR4, UR14, UR8 ;  /* 0x0000000e040e22a5 */ /* 0x001fd0000f8e0008 */
[----:B------:R-:W-:Y:S01]  /*04e0*/  VOTEU.ALL UP0, P0 ;  /* 0x00000000003f7886 */ /* 0x000fe20000000000 */
[----:B------:R-:W-:Y:S01]  /*04f0*/  VOTEU.ALL UP1, P0 ;  /* 0x00000000003f7886 */ /* 0x000fe20000020000 */
[----:B------:R-:W-:Y:S01]  /*0500*/  IMAD.U32 R2, RZ, RZ, UR14 ;  /* 0x0000000eff027e24 */ /* 0x000fe2000f8e00ff */
[----:B------:R-:W-:Y:S02]  /*0510*/  MOV R3, UR15 ;  /* 0x0000000f00037c02 */ /* 0x000fe40008000f00 */
[----:B------:R-:W0:Y:S01]  /*0520*/  @!UP0 S2UR UR6, SR_CgaCtaId ;  /* 0x00000000000689c3 */ /* 0x000e220000008800 */
[----:B------:R-:W-:Y:S01]  /*0530*/  @!UP0 UMOV UR5, 0x400 ;  /* 0x0000040000058882 */ /* 0x000fe20000000000 */
[----:B------:R-:W-:-:S04]  /*0540*/  @!UP0 UIADD3 UR12, -UR12, 0x100000, URZ ;  /* 0x001000000c0c8890 */ /* 0x000fc8000fffe13f */
[----:B------:R-:W-:Y:S02]  /*0550*/  @!UP0 USHF.L.U32 UR13, UR12, 0xb, URZ ;  /* 0x0000000b0c0d8899 */ /* 0x000fe4000800063f */
[----:B------:R-:W-:Y:S02]  /*0560*/  @!UP0 USHF.L.U32 UR12, UR12, 0x1, URZ ;  /* 0x000000010c0c8899 */ /* 0x000fe4000800063f */
[----:B0-----:R-:W-:Y:S01]  /*0570*/  @!UP0 ULEA UR16, UR6, UR5, 0x18 ;  /* 0x0000000506108291 */ /* 0x001fe2000f8ec03f */
[----:B------:R-:W-:Y:S01]  /*0580*/  VOTEU.ALL UP0, P0 ;  /* 0x00000000003f7886 */ /* 0x000fe20000000000 */
[----:B------:R-:W-:Y:S01]  /*0590*/  PLOP3.LUT P0, PT, PT, PT, UP2, 0x80, 0x0 ;  /* 0x000000000000781c */ /* 0x000fe20003f0f028 */
[----:B------:R-:W-:Y:S01]  /*05a0*/  UMOV UR5, URZ ;  /* 0x0000003f00057c82 */ /* 0x000fe20008000000 */
[----:B------:R-:W-:Y:S01]  /*05b0*/  @UP2 UMOV UR6, URZ ;  /* 0x0000003f00062c82 */ /* 0x000fe20008000000 */
[----:B------:R-:W-:Y:S02]  /*05c0*/  @!UP2 UIMAD.WIDE.U32 UR8, UR11, UR7, UR4 ;  /* 0x000000070b08a2a5 */ /* 0x000fe4000f8e0004 */
[----:B------:R-:W-:-:S04]  /*05d0*/  @UP2 UIADD3 UR6, UR15, UR6, URZ ;  /* 0x000000060f062290 */ /* 0x000fc8000fffe03f */
[----:B------:R-:W-:Y:S01]  /*05e0*/  MOV R5, UR9 ;  /* 0x0000000900057c02 */ /* 0x000fe20008000f00 */
[----:B------:R-:W0:Y:S02]  /*05f0*/  FENCE.VIEW.ASYNC.S ;  /* 0x00000000000073c6 */ /* 0x000e240000000000 */
[----:B0-----:R0:W2:Y:S01]  /*0600*/  @!UP0 SYNCS.EXCH.64 URZ, [UR16+0x40], UR12 ;  /* 0x0000400c103f85b2 */ /* 0x0010a20008000100 */
[----:B------:R-:W-:Y:S02]  /*0610*/  @P2 IMAD.U32 R6, RZ, RZ, UR6 ;  /* 0x00000006ff062e24 */ /* 0x000fe4000f8e00ff */
[----:B------:R-:W-:Y:S01]  /*0620*/  @P0 IMAD.MOV.U32 R7, RZ, RZ, R2 ;  /* 0x000000ffff070224 */ /* 0x000fe200078e0002 */
[----:B------:R-:W-:Y:S01]  /*0630*/  MOV R2, UR8 ;  /* 0x0000000800027c02 */ /* 0x000fe20008000f00 */
[----:B------:R-:W-:Y:S02]  /*0640*/  @!P4 IMAD.MOV.U32 R6, RZ, RZ, R5 ;  /* 0x000000ffff06c224 */ /* 0x000fe400078e0005 */
[----:B------:R-:W-:-:S02]  /*0650*/  IMAD.U32 R3, RZ, RZ, UR9 ;  /* 0x00000009ff037e24 */ /* 0x000fc4000f8e00ff */
[----:B------:R-:W-:Y:S01]  /*0660*/  @!P3 IMAD.MOV.U32 R7, RZ, RZ, R2 ;  /* 0x000000ffff07b224 */ /* 0x000fe200078e0002 */
[----:B------:R0:W-:Y:S01]  /*0670*/  STL [R1+0x200], R6 ;  /* 0x0002000601007387 */ /* 0x0001e20000100800 */
[----:B------:R-:W-:-:S03]  /*0680*/  IMAD.U32 R4, RZ, RZ, UR8 ;  /* 0x00000008ff047e24 */ /* 0x000fc6000f8e00ff */
[----:B------:R0:W-:Y:S01]  /*0690*/  STL [R1+0x204], R7 ;  /* 0x0002040701007387 */ /* 0x0001e20000100800 */
[----:B------:R0:W2:Y:S01]  /*06a0*/  @!UP1 SYNCS.EXCH.64 URZ, [UR16+0x48], UR12 ;  /* 0x0000480c103f95b2 */ /* 0x0000a20008000100 */
[----:B------:R-:W-:Y:S01]  /*06b0*/  NOP ;  /* 0x0000000000007918 */ /* 0x000fe20000000000 */
[----:B--234-:R-:W-:Y:S06]  /*06c0*/  BAR.SYNC.DEFER_BLOCKING 0x0 ;  /* 0x0000000000007b1d */ /* 0x01cfec0000010000 */
[----:B------:R-:W-:Y:S05]  /*06d0*/  @!P1 BRA `(.L_x_3) ;  /* 0x0000021400fc9947 */ /* 0x000fea0003800000 */
[----:B------:R-:W-:-:S06]  /*06e0*/  UISETP.GT.U32.AND UP0, UPT, UR18, 0x1, UPT ;  /* 0x000000011200788c */ /* 0x000fcc000bf04070 */
[----:B------:R-:W-:-:S13]  /*06f0*/  PLOP3.LUT P0, PT, PT, PT, UP0, 0x80, 0x0 ;  /* 0x000000000000781c */ /* 0x000fda0003f0f008 */
[----:B0-----:R-:W-:Y:S05]  /*0700*/  @P0 EXIT ;  /* 0x000000000000094d */ /* 0x001fea0003800000 */
[----:B------:R-:W-:Y:S01]  /*0710*/  ULDC.64 UR8, c[0x0][0x650] ;  /* 0x0001940000087ab9 */ /* 0x000fe20000000a00 */
[----:B------:R-:W-:Y:S01]  /*0720*/  UMOV UR40, 0xffffffff ;  /* 0xffffffff00287882 */ /* 0x000fe20000000000 */
[----:B------:R-:W-:Y:S01]  /*0730*/  ISETP.GE.U32.AND P0, PT, R7, UR8, PT ;  /* 0x0000000807007c0c */ /* 0x000fe2000bf06070 */
[----:B------:R-:W-:Y:S01]  /*0740*/  UMOV UR41, 0xffffffff ;  /* 0xffffffff00297882 */ /* 0x000fe20000000000 */
[----:B------:R-:W-:Y:S01]  /*0750*/  UMOV UR42, 0xffffffff ;  /* 0xffffffff002a7882 */ /* 0x000fe20000000000 */
[----:B------:R-:W-:Y:S02]  /*0760*/  PRMT R0, RZ, 0x7610, R0 ;  /* 0x00007610ff007816 */ /* 0x000fe40000000000 */
[----:B------:R-:W-:-:S13]  /*0770*/  ISETP.GE.U32.AND.EX P0, PT, R6, UR9, PT, P0 ;  /* 0x0000000906007c0c */ /* 0x000fda000bf06100 */
[----:B------:R-:W-:Y:S05]  /*0780*/  @P0 BRA `(.L_x_4) ;  /* 0x0000000400800947 */ /* 0x000fea0003800000 */
[----:B------:R-:W-:Y:S01]  /*0790*/  I2FP.F32.U32 R0, UR4 ;  /* 0x0000000400007c45 */ /* 0x000fe20008201000 */
[----:B------:R-:W-:Y:S01]  /*07a0*/  ULDC.64 UR16, c[0x0][0x628] ;  /* 0x00018a0000107ab9 */ /* 0x000fe20000000a00 */
[----:B------:R-:W-:Y:S01]  /*07b0*/  ULDC UR6, c[0x0][0x150] ;  /* 0x0000540000067ab9 */ /* 0x000fe20000000800 */
[----:B------:R-:W-:Y:S01]  /*07c0*/  ISETP.NE.U32.AND P0, PT, RZ, UR16, PT ;  /* 0x00000010ff007c0c */ /* 0x000fe2000bf05070 */
[----:B------:R-:W-:Y:S01]  /*07d0*/  ULDC UR15, c[0x0][0x630] ;  /* 0x00018c00000f7ab9 */ /* 0x000fe20000000800 */
[----:B------:R-:W-:Y:S01]  /*07e0*/  FMUL R0, R0, UR6 ;  /* 0x0000000600007c20 */ /* 0x000fe20008400000 */
[----:B------:R-:W-:Y:S01]  /*07f0*/  R2UR UR18, R7 ;  /* 0x00000000071272ca */ /* 0x000fe200000e0000 */
[----:B------:R-:W-:Y:S01]  /*0800*/  ULDC UR20, c[0x0][0x154] ;  /* 0x0000550000147ab9 */ /* 0x000fe20000000800 */
[----:B------:R-:W-:Y:S01]  /*0810*/  ISETP.NE.AND.EX P0, PT, RZ, UR17, PT, P0 ;  /* 0x00000011ff007c0c */ /* 0x000fe2000bf05300 */
[----:B------:R0:W1:Y:S01]  /*0820*/  F2I.U32.TRUNC.NTZ R2, R0 ;  /* 0x0000000000027305 */ /* 0x000062000020f000 */
[----:B------:R-:W-:-:S02]  /*0830*/  R2UR UR19, R6 ;  /* 0x00000000061372ca */ /* 0x000fc400000e0000 */
[----:B------:R-:W-:Y:S02]  /*0840*/  R2UR UR8, R7 ;  /* 0x00000000070872ca */ /* 0x000fe400000e0000 */
[----:B------:R-:W-:-:S07]  /*0850*/  R2UR UR9, R6 ;  /* 0x00000000060972ca */ /* 0x000fce00000e0000 */
[----:B0-----:R-:W-:Y:S08]  /*0860*/  @!P0 BRA `(.L_x_5) ;  /* 0x0000000000308947 */ /* 0x001ff00003800000 */
[----:B------:R-:W-:Y:S01]  /*0870*/  R2UR UR8, R7 ;  /* 0x00000000070872ca */ /* 0x000fe200000e0000 */
[----:B------:R-:W-:Y:S01]  /*0880*/  ULDC UR6, c[0x0][0x634] ;  /* 0x00018d0000067ab9 */ /* 0x000fe20000000800 */
[----:B------:R-:W-:-:S11]  /*0890*/  R2UR UR14, R6 ;  /* 0x00000000060e72ca */ /* 0x000fd600000e0000 */
[----:B------:R-:W-:-:S04]  /*08a0*/  UIADD3 UR6, UP0, UR8, UR6, URZ ;  /* 0x0000000608067290 */ /* 0x000fc8000ff1e03f */
[----:B------:R-:W-:-:S04]  /*08b0*/  UIADD3.X UR14, URZ, UR14, URZ, UP0, !UPT ;  /* 0x0000000e3f0e7290 */ /* 0x000fc800087fe43f */
[----:B------:R-:W-:-:S04]  /*08c0*/  UIMAD.WIDE.U32 UR8, UR14, UR16, URZ ;  /* 0x000000100e0872a5 */ /* 0x000fc8000f8e003f */
[----:B------:R-:W-:Y:S02]  /*08d0*/  UIMAD.WIDE.U32 UR10, UP0, UR6, UR17, UR8 ;  /* 0x00000011060a72a5 */ /* 0x000fe4000f800008 */
[----:B------:R-:W-:Y:S02]  /*08e0*/  UIMAD.WIDE.U32 UR8, UR6, UR16, URZ ;  /* 0x00000010060872a5 */ /* 0x000fe4000f8e003f */
[----:B------:R-:W-:Y:S02]  /*08f0*/  UIADD3.X UR13, URZ, URZ, URZ, UP0, !UPT ;  /* 0x0000003f3f0d7290 */ /* 0x000fe400087fe43f */
[----:B------:R-:W-:Y:S01]  /*0900*/  UIADD3 URZ, UP0, UR9, UR10, URZ ;  /* 0x0000000a093f7290 */ /* 0x000fe2000ff1e03f */
[----:B------:R-:W-:-:S03]  /*0910*/  UMOV UR12, UR11 ;  /* 0x0000000b000c7c82 */ /* 0x000fc60008000000 */
[----:B------:R-:W-:-:S12]  /*0920*/  UIMAD.WIDE.U32.X UR8, UR14, UR17, UR12, UP0 ;  /* 0x000000110e0872a5 */ /* 0x000fd800080e040c */
.L_x_5:
[----:B------:R-:W-:Y:S01]  /*0930*/  USHF.R.U64 UR42, UR8, UR15, UR9 ;  /* 0x0000000f082a7299 */ /* 0x000fe20008001209 */
[----:B------:R-:W-:Y:S01]  /*0940*/  I2FP.F32.U32 R0, UR7 ;  /* 0x0000000700007c45 */ /* 0x000fe20008201000 */
[----:B------:R-:W-:Y:S01]  /*0950*/  USHF.R.U32.HI UR5, URZ, UR15, UR9 ;  /* 0x0000000f3f057299 */ /* 0x000fe20008011609 */
[----:B-1----:R-:W-:Y:S01]  /*0960*/  R2UR UR12, R2 ;  /* 0x00000000020c72ca */ /* 0x002fe200000e0000 */
[----:B------:R-:W-:Y:S02]  /*0970*/  UIADD3 UR6, UP0, URZ, -UR42, URZ ;  /* 0x8000002a3f067290 */ /* 0x000fe4000ff1e03f */
[----:B------:R-:W-:Y:S01]  /*0980*/  FMUL R0, R0, UR20 ;  /* 0x0000001400007c20 */ /* 0x000fe20008400000 */
[----:B------:R-:W-:Y:S01]  /*0990*/  ULDC.64 UR8, c[0x0][0x620] ;  /* 0x0001880000087ab9 */ /* 0x000fe20000000a00 */
[----:B------:R-:W-:Y:S01]  /*09a0*/  UIADD3.X UR5, URZ, ~UR5, URZ, UP0, !UPT ;  /* 0x800000053f057290 */ /* 0x000fe200087fe43f */
[----:B------:R-:W-:Y:S01]  /*09b0*/  UMOV UR10, UR18 ;  /* 0x00000012000a7c82 */ /* 0x000fe20008000000 */
[----:B------:R-:W-:-:S02]  /*09c0*/  UMOV UR11, UR19 ;  /* 0x00000013000b7c82 */ /* 0x000fc40008000000 */
[----:B------:R-:W-:Y:S01]  /*09d0*/  UIMAD UR5, UR5, UR8, URZ ;  /* 0x00000008050572a4 */ /* 0x000fe2000f8e023f */
[----:B------:R-:W0:Y:S01]  /*09e0*/  F2I.U32.TRUNC.NTZ R0, R0 ;  /* 0x0000000000007305 */ /* 0x000e22000020f000 */
[----:B------:R-:W-:Y:S02]  /*09f0*/  UIMAD.WIDE.U32 UR10, UR6, UR8, UR10 ;  /* 0x00000008060a72a5 */ /* 0x000fe4000f8e000a */
[----:B------:R-:W-:Y:S01]  /*0a00*/  UIMAD UR6, UR6, UR9, UR5 ;  /* 0x00000009060672a4 */ /* 0x000fe2000f8e0205 */
[----:B------:R-:W-:Y:S01]  /*0a10*/  ULDC UR21, c[0x0][0x658] ;  /* 0x0001960000157ab9 */ /* 0x000fe20000000800 */
[----:B------:R-:W-:Y:S02]  /*0a20*/  UMOV UR19, 0xffffffff ;  /* 0xffffffff00137882 */ /* 0x000fe40000000000 */
[----:B------:R-:W-:Y:S01]  /*0a30*/  UIADD3 UR6, UR11, UR6, URZ ;  /* 0x000000060b067290 */ /* 0x000fe2000fffe03f */
[----:B------:R-:W-:Y:S01]  /*0a40*/  ULDC UR15, c[0x0][0x618] ;  /* 0x00018600000f7ab9 */ /* 0x000fe20000000800 */
[----:B------:R-:W-:Y:S01]  /*0a50*/  ULDC.64 UR8, c[0x0][0x640] ;  /* 0x0001900000087ab9 */ /* 0x000fe20000000a00 */
[----:B------:R-:W-:Y:S01]  /*0a60*/  USHF.L.U32 UR11, UR19, UR21, URZ ;  /* 0x00000015130b7299 */ /* 0x000fe2000800063f */
[----:B------:R-:W-:Y:S01]  /*0a70*/  ISETP.NE.U32.AND P0, PT, RZ, UR8, PT ;  /* 0x00000008ff007c0c */ /* 0x000fe2000bf05070 */
[----:B------:R-:W-:-:S02]  /*0a80*/  USHF.R.U64 UR19, UR10, UR15, UR6 ;  /* 0x0000000f0a137299 */ /* 0x000fc40008001206 */
[----:B------:R-:W-:Y:S01]  /*0a90*/  USHF.R.U32.HI UR10, URZ, UR15, UR6 ;  /* 0x0000000f3f0a7299 */ /* 0x000fe20008011606 */
[----:B0-----:R-:W-:Y:S01]  /*0aa0*/  R2UR UR14, R0 ;  /* 0x00000000000e72ca */ /* 0x001fe200000e0000 */
[----:B------:R-:W-:Y:S01]  /*0ab0*/  ULDC UR17, c[0x0][0x608] ;  /* 0x0001820000117ab9 */ /* 0x000fe20000000800 */
[----:B------:R-:W-:Y:S01]  /*0ac0*/  ISETP.NE.AND.EX P0, PT, RZ, UR9, PT, P0 ;  /* 0x00000009ff007c0c */ /* 0x000fe2000bf05300 */
[----:B------:R-:W-:Y:S02]  /*0ad0*/  USHF.R.U64 UR23, UR19, UR17, UR10 ;  /* 0x0000001113177299 */ /* 0x000fe4000800120a */
[----:B------:R-:W-:Y:S01]  /*0ae0*/  USHF.R.U32.HI UR10, URZ, UR17, UR10 ;  /* 0x000000113f0a7299 */ /* 0x000fe2000801160a */
[----:B------:R-:W-:Y:S01]  /*0af0*/  UMOV UR16, 0x1 ;  /* 0x0000000100107882 */ /* 0x000fe20000000000 */
[----:B------:R-:W-:Y:S02]  /*0b00*/  UIADD3 UR12, -UR12, URZ, URZ ;  /* 0x0000003f0c0c7290 */ /* 0x000fe4000fffe13f */
[----:B------:R-:W-:-:S02]  /*0b10*/  USHF.R.U64 UR24, UR23, UR21, UR10 ;  /* 0x0000001517187299 */ /* 0x000fc4000800120a */
[----:B------:R-:W-:Y:S01]  /*0b20*/  USHF.L.U32 UR6, UR16, UR21, URZ ;  /* 0x0000001510067299 */ /* 0x000fe2000800063f */
[----:B------:R-:W-:Y:S01]  /*0b30*/  ULDC UR13, c[0x0][0x144] ;  /* 0x00005100000d7ab9 */ /* 0x000fe20000000800 */
[----:B------:R-:W-:Y:S01]  /*0b40*/  ULDC UR5, c[0x0][0x600] ;  /* 0x0001800000057ab9 */ /* 0x000fe20000000800 */
[----:B------:R-:W-:Y:S02]  /*0b50*/  ULOP3.LUT UR16, URZ, UR11, URZ, 0x33, !UPT ;  /* 0x0000000b3f107292 */ /* 0x000fe4000f8e333f */
[----:B------:R-:W-:Y:S02]  /*0b60*/  USHF.R.U32.HI UR11, URZ, UR21, UR10 ;  /* 0x000000153f0b7299 */ /* 0x000fe4000801160a */
[----:B------:R-:W-:Y:S02]  /*0b70*/  UIADD3 UR18, UR5, -0x1, URZ ;  /* 0xffffffff05127890 */ /* 0x000fe4000fffe03f */
[----:B------:R-:W-:Y:S02]  /*0b80*/  UIADD3 UR20, -UR14, URZ, URZ ;  /* 0x0000003f0e147290 */ /* 0x000fe4000fffe13f */
[----:B------:R-:W-:Y:S01]  /*0b90*/  UIMAD UR4, UR13, UR12, UR4 ;  /* 0x0000000c0d0472a4 */ /* 0x000fe2000f8e0204 */
[----:B------:R-:W-:Y:S01]  /*0ba0*/  ULDC UR25, c[0x0][0x148] ;  /* 0x0000520000197ab9 */ /* 0x000fe20000000800 */
[----:B------:R-:W-:Y:S01]  /*0bb0*/  ULDC UR21, c[0x0][0x648] ;  /* 0x0001920000157ab9 */ /* 0x000fe20000000800 */
[----:B------:R-:W-:Y:S01]  /*0bc0*/  ULDC UR22, c[0x0][0x638] ;  /* 0x00018e0000167ab9 */ /* 0x000fe20000000800 */
[----:B------:R-:W-:Y:S01]  /*0bd0*/  UMOV UR10, UR24 ;  /* 0x00000018000a7c82 */ /* 0x000fe20008000000 */
[----:B------:R-:W-:Y:S07]  /*0be0*/  @!P0 BRA `(.L_x_6) ;  /* 0x0000000000308947 */ /* 0x000fee0003800000 */
[----:B------:R-:W-:Y:S02]  /*0bf0*/  ULDC UR14, c[0x0][0x64c] ;  /* 0x00019300000e7ab9 */ /* 0x000fe40000000800 */
        /* <DEDUP_REMOVED lines=8> */
[----:B------:R-:W-:-:S07]  /*0c80*/  UIMAD.WIDE.U32.X UR8, UR17, UR9, UR14, UP0 ;  /* 0x00000009110872a5 */ /* 0x000fce00080e040e */
[----:B------:R-:W-:Y:S01]  /*0c90*/  UMOV UR10, UR8 ;  /* 0x00000008000a7c82 */ /* 0x000fe20008000000 */
[----:B------:R-:W-:-:S05]  /*0ca0*/  UMOV UR11, UR9 ;  /* 0x00000009000b7c82 */ /* 0x000fca0008000000 */
.L_x_6:
[----:B------:R-:W-:Y:S01]  /*0cb0*/  UISETP.NE.AND UP0, UPT, UR39, URZ, UPT ;  /* 0x0000003f2700728c */ /* 0x000fe2000bf05270 */
[----:B------:R-:W-:Y:S01]  /*0cc0*/  MOV R0, 0x1 ;  /* 0x0000000100007802 */ /* 0x000fe20000000f00 */
[----:B------:R-:W-:Y:S02]  /*0cd0*/  USHF.R.U64 UR8, UR10, UR21, UR11 ;  /* 0x000000150a087299 */ /* 0x000fe4000800120b */
[----:B------:R-:W-:Y:S02]  /*0ce0*/  ULOP3.LUT UR16, UR23, UR16, URZ, 0xc0, !UPT ;  /* 0x0000001017107292 */ /* 0x000fe4000f8ec03f */
[----:B------:R-:W-:Y:S02]  /*0cf0*/  ULOP3.LUT UR18, UR19, UR18, URZ, 0xc0, !UPT ;  /* 0x0000001213127292 */ /* 0x000fe4000f8ec03f */
[----:B------:R-:W-:-:S03]  /*0d00*/  UIMAD UR16, UR6, UR8, UR16 ;  /* 0x00000008061072a4 */ /* 0x000fc6000f8e0210 */
[----:B------:R-:W-:Y:S02]  /*0d10*/  @UP0 UIMAD UR4, UR25, UR20, UR7 ;  /* 0x00000014190402a4 */ /* 0x000fe4000f8e0207 */
[----:B------:R-:W-:-:S04]  /*0d20*/  UIADD3 UR7, -UR8, URZ, URZ ;  /* 0x0000003f08077290 */ /* 0x000fc8000fffe13f */
[----:B------:R-:W-:-:S03]  /*0d30*/  UIMAD UR6, UR7, UR22, UR24 ;  /* 0x00000016070672a4 */ /* 0x000fc6000f8e0218 */
[----:B------:R-:W-:Y:S01]  /*0d40*/  ULDC UR7, c[0x0][0x610] ;  /* 0x0001840000077ab9 */ /* 0x000fe20000000800 */
[----:B------:R-:W-:Y:S02]  /*0d50*/  UIMAD UR6, UR6, UR5, UR18 ;  /* 0x00000005060672a4 */ /* 0x000fe4000f8e0212 */
[----:B------:R-:W-:-:S04]  /*0d60*/  UIMAD UR4, UR16, UR7, UR4 ;  /* 0x00000007100472a4 */ /* 0x000fc8000f8e0204 */
[----:B------:R-:W-:Y:S02]  /*0d70*/  USEL UR41, UR6, UR4, !UP0 ;  /* 0x0000000406297287 */ /* 0x000fe4000c000000 */
[----:B------:R-:W-:-:S12]  /*0d80*/  USEL UR40, UR4, UR6, !UP0 ;  /* 0x0000000604287287 */ /* 0x000fd8000c000000 */
.L_x_4:
[----:B------:R-:W-:-:S08]  /*0d90*/  NOP ;  /* 0x0000000000007918 */ /* 0x000fd00000000000 */
[----:B------:R-:W0:Y:S02]  /*0da0*/  USETMAXREG.TRY_ALLOC.CTAPOOL UP0, 0xf0 ;  /* 0x000000f0000079c8 */ /* 0x000e240008000600 */
[----:B0-----:R-:W-:-:S13]  /*0db0*/  PLOP3.LUT P0, PT, PT, PT, UP0, 0x80, 0x0 ;  /* 0x000000000000781c */ /* 0x001fda0003f0f008 */
[----:B------:R-:W-:Y:S05]  /*0dc0*/  @!P0 BRA `(.L_x_4) ;  /* 0xfffffffc00f08947 */ /* 0x000fea000383ffff */
[----:B------:R-:W-:Y:S01]  /*0dd0*/  ULDC.64 UR4, c[0x0][0x598] ;  /* 0x0001660000047ab9 */ /* 0x000fe20000000a00 */
[----:B------:R-:W-:Y:S01]  /*0de0*/  ULDC.64 UR44, c[0x0][0x208] ;  /* 0x00008200002c7ab9 */ /* 0x000fe20000000a00 */
[----:B------:R-:W-:-:S04]  /*0df0*/  ISETP.NE.U32.AND P0, PT, RZ, UR4, PT ;  /* 0x00000004ff007c0c */ /* 0x000fc8000bf05070 */
[----:B------:R-:W-:-:S13]  /*0e00*/  ISETP.NE.AND.EX P0, PT, RZ, UR5, PT, P0 ;  /* 0x00000005ff007c0c */ /* 0x000fda000bf05300 */
[----:B------:R-:W-:Y:S05]  /*0e10*/  @!P0 BRA `(.L_x_7) ;  /* 0x00000000001c8947 */ /* 0x000fea0003800000 */
[----:B------:R-:W0:Y:S02]  /*0e20*/  LDC.64 R2, c[0x0][0x598] ;  /* 0x00016600ff027b82 */ /* 0x000e240000000a00 */
[----:B0-----:R-:W2:Y:S02]  /*0e30*/  LDG.E.64 R2, desc[UR44][R2.64] ;  /* 0x0000002c02027981 */ /* 0x001ea4000c1e1b00 */
[----:B--2---:R-:W-:-:S04]  /*0e40*/  ISETP.NE.U32.AND P0, PT, R2, RZ, PT ;  /* 0x000000ff0200720c */ /* 0x004fc80003f05070 */
[----:B------:R-:W-:-:S13]  /*0e50*/  ISETP.NE.AND.EX P0, PT, R3, RZ, PT, P0 ;  /* 0x000000ff0300720c */ /* 0x000fda0003f05300 */
[----:B------:R-:W-:Y:S05]  /*0e60*/  @!P0 BRA `(.L_x_7) ;  /* 0x0000000000088947 */ /* 0x000fea0003800000 */
[----:B------:R0:W5:Y:S01]  /*0e70*/  LD.E R2, desc[UR44][R2.64] ;  /* 0x0000002c02027980 */ /* 0x000162000c101900 */
[----:B------:R-:W-:Y:S05]  /*0e80*/  BRA `(.L_x_8) ;  /* 0x0000000000247947 */ /* 0x000fea0003800000 */
.L_x_7:
[----:B------:R-:W-:Y:S02]  /*0e90*/  ULDC.64 UR4, c[0x0][0x588] ;  /* 0x0001620000047ab9 */ /* 0x000fe40000000a00 */
[----:B------:R-:W-:-:S04]  /*0ea0*/  ISETP.NE.U32.AND P0, PT, RZ, UR4, PT ;  /* 0x00000004ff007c0c */ /* 0x000fc8000bf05070 */
[----:B------:R-:W-:-:S13]  /*0eb0*/  ISETP.NE.AND.EX P0, PT, RZ, UR5, PT, P0 ;  /* 0x00000005ff007c0c */ /* 0x000fda000bf05300 */
[----:B------:R-:W-:Y:S05]  /*0ec0*/  @!P0 BRA `(.L_x_9) ;  /* 0x00000000000c8947 */ /* 0x000fea0003800000 */
[----:B------:R-:W0:Y:S02]  /*0ed0*/  LDC.64 R2, c[0x0][0x588] ;  /* 0x00016200ff027b82 */ /* 0x000e240000000a00 */
[----:B0-----:R1:W5:Y:S01]  /*0ee0*/  LDG.E R2, desc[UR44][R2.64] ;  /* 0x0000002c02027981 */ /* 0x001362000c1e1900 */
[----:B------:R-:W-:Y:S05]  /*0ef0*/  BRA `(.L_x_8) ;  /* 0x0000000000087947 */ /* 0x000fea0003800000 */
.L_x_9:
[----:B------:R-:W-:Y:S02]  /*0f00*/  ULDC UR4, c[0x0][0x580] ;  /* 0x0001600000047ab9 */ /* 0x000fe40000000800 */
[----:B------:R-:W-:-:S07]  /*0f10*/  IMAD.U32 R2, RZ, RZ, UR4 ;  /* 0x00000004ff027e24 */ /* 0x000fce000f8e00ff */
.L_x_8:
[----:B------:R-:W-:Y:S02]  /*0f20*/  ULDC.64 UR4, c[0x0][0x5a0] ;  /* 0x0001680000047ab9 */ /* 0x000fe40000000a00 */
[----:B------:R-:W-:-:S04]  /*0f30*/  ISETP.NE.U32.AND P0, PT, RZ, UR4, PT ;  /* 0x00000004ff007c0c */ /* 0x000fc8000bf05070 */
[----:B------:R-:W-:-:S13]  /*0f40*/  ISETP.NE.AND.EX P0, PT, RZ, UR5, PT, P0 ;  /* 0x00000005ff007c0c */ /* 0x000fda000bf05300 */
[----:B------:R-:W-:Y:S05]  /*0f50*/  @!P0 BRA `(.L_x_10) ;  /* 0x00000000001c8947 */ /* 0x000fea0003800000 */
[----:B------:R-:W2:Y:S02]  /*0f60*/  LDC.64 R4, c[0x0][0x5a0] ;  /* 0x00016800ff047b82 */ /* 0x000ea40000000a00 */
[----:B--2---:R-:W2:Y:S02]  /*0f70*/  LDG.E.64 R4, desc[UR44][R4.64] ;  /* 0x0000002c04047981 */ /* 0x004ea4000c1e1b00 */
[----:B--2---:R-:W-:-:S04]  /*0f80*/  ISETP.NE.U32.AND P0, PT, R4, RZ, PT ;  /* 0x000000ff0400720c */ /* 0x004fc80003f05070 */
[----:B------:R-:W-:-:S13]  /*0f90*/  ISETP.NE.AND.EX P0, PT, R5, RZ, PT, P0 ;  /* 0x000000ff0500720c */ /* 0x000fda0003f05300 */
[----:B------:R-:W-:Y:S05]  /*0fa0*/  @!P0 BRA `(.L_x_10) ;  /* 0x0000000000088947 */ /* 0x000fea0003800000 */
[----:B------:R2:W5:Y:S01]  /*0fb0*/  LD.E R16, desc[UR44][R4.64] ;  /* 0x0000002c04107980 */ /* 0x000562000c101900 */
[----:B------:R-:W-:Y:S05]  /*0fc0*/  BRA `(.L_x_11) ;  /* 0x0000000000247947 */ /* 0x000fea0003800000 */
.L_x_10:
[----:B------:R-:W-:Y:S02]  /*0fd0*/  ULDC.64 UR4, c[0x0][0x590] ;  /* 0x0001640000047ab9 */ /* 0x000fe40000000a00 */
[----:B------:R-:W-:-:S04]  /*0fe0*/  ISETP.NE.U32.AND P0, PT, RZ, UR4, PT ;  /* 0x00000004ff007c0c */ /* 0x000fc8000bf05070 */
[----:B------:R-:W-:-:S13]  /*0ff0*/  ISETP.NE.AND.EX P0, PT, RZ, UR5, PT, P0 ;  /* 0x00000005ff007c0c */ /* 0x000fda000bf05300 */
[----:B------:R-:W-:Y:S05]  /*1000*/  @!P0 BRA `(.L_x_12) ;  /* 0x00000000000c8947 */ /* 0x000fea0003800000 */
[----:B------:R-:W2:Y:S02]  /*1010*/  LDC.64 R16, c[0x0][0x590] ;  /* 0x00016400ff107b82 */ /* 0x000ea40000000a00 */
[----:B--2---:R3:W5:Y:S01]  /*1020*/  LDG.E R16, desc[UR44][R16.64] ;  /* 0x0000002c10107981 */ /* 0x004762000c1e1900 */
[----:B------:R-:W-:Y:S05]  /*1030*/  BRA `(.L_x_11) ;  /* 0x0000000000087947 */ /* 0x000fea0003800000 */
.L_x_12:
[----:B------:R-:W-:Y:S02]  /*1040*/  ULDC UR4, c[0x0][0x584] ;  /* 0x0001610000047ab9 */ /* 0x000fe40000000800 */
[----:B------:R-:W-:-:S07]  /*1050*/  IMAD.U32 R16, RZ, RZ, UR4 ;  /* 0x00000004ff107e24 */ /* 0x000fce000f8e00ff */
.L_x_11:
[----:B------:R-:W-:-:S13]  /*1060*/  LOP3.LUT P0, RZ, R0, 0xff, RZ, 0xc0, !PT ;  /* 0x000000ff00ff7812 */ /* 0x000fda000780c0ff */
[----:B------:R-:W-:Y:S05]  /*1070*/  @!P0 EXIT ;  /* 0x000000000000894d */ /* 0x000fea0003800000 */
[----:B------:R-:W-:Y:S01]  /*1080*/  ULDC UR4, c[0x0][0x28c] ;  /* 0x0000a30000047ab9 */ /* 0x000fe20000000800 */
[----:B------:R-:W-:Y:S01]  /*1090*/  UMOV UR36, URZ ;  /* 0x0000003f00247c82 */ /* 0x000fe20008000000 */
[----:B------:R-:W-:Y:S01]  /*10a0*/  UIADD3 UR4, UR4, 0x7f, URZ ;  /* 0x0000007f04047890 */ /* 0x000fe2000fffe03f */
[----:B------:R-:W-:-:S03]  /*10b0*/  UMOV UR37, URZ ;  /* 0x0000003f00257c82 */ /* 0x000fc60008000000 */
[----:B------:R-:W-:-:S04]  /*10c0*/  USHF.R.S32.HI UR5, URZ, 0x1f, UR4 ;  /* 0x0000001f3f057899 */ /* 0x000fc80008011404 */
[----:B------:R-:W-:-:S04]  /*10d0*/  ULEA.HI UR5, UR5, UR4, URZ, 0x7 ;  /* 0x0000000405057291 */ /* 0x000fc8000f8f383f */
[----:B------:R-:W-:-:S12]  /*10e0*/  USHF.R.S32.HI UR43, URZ, 0x7, UR5 ;  /* 0x000000073f2b7899 */ /* 0x000fd80008011405 */
.L_x_540:
[----:B------:R-:W4:Y:S01]  /*10f0*/  S2R R0, SR_TID.X ;  /* 0x0000000000007919 */ /* 0x000f220000002100 */
[----:B0-----:R-:W0:Y:S01]  /*1100*/  S2UR UR6, SR_CgaCtaId ;  /* 0x00000000000679c3 */ /* 0x001e220000008800 */
[----:B------:R-:W-:Y:S02]  /*1110*/  UMOV UR46, 0x400 ;  /* 0x00000400002e7882 */ /* 0x000fe40000000000 */
[----:B0-----:R-:W-:Y:S01]  /*1120*/  ULEA UR46, UR6, UR46, 0x18 ;  /* 0x0000002e062e7291 */ /* 0x001fe2000f8ec03f */
[----:B----4-:R-:W-:-:S04]  /*1130*/  LOP3.LUT R0, R0, 0x80, RZ, 0xc0, !PT ;  /* 0x0000008000007812 */ /* 0x010fc800078ec0ff */
[----:B------:R-:W-:-:S06]  /*1140*/  SHF.R.U32.HI R0, RZ, 0x7, R0 ;  /* 0x00000007ff007819 */ /* 0x000fcc0000011600 */
[----:B------:R-:W0:Y:S02]  /*1150*/  SHFL.IDX PT, R0, R0, RZ, 0x1f ;  /* 0x00001fff00007589 */ /* 0x000e2400000e0000 */
[----:B0-----:R-:W-:-:S13]  /*1160*/  R2UR UR4, R0 ;  /* 0x00000000000472ca */ /* 0x001fda00000e0000 */
[----:B------:R-:W-:-:S04]  /*1170*/  ULEA.HI UR5, UR4, UR4, URZ, 0x1 ;  /* 0x0000000404057291 */ /* 0x000fc8000f8f083f */
[----:B------:R-:W-:-:S04]  /*1180*/  ULOP3.LUT UR5, UR5, 0x7fffe, URZ, 0xc0, !UPT ;  /* 0x0007fffe05057892 */ /* 0x000fc8000f8ec03f */
[----:B------:R-:W-:-:S03]  /*1190*/  UIADD3 UR5, UR4, -UR5, URZ ;  /* 0x8000000504057290 */ /* 0x000fc6000fffe03f */
[----:B------:R-:W-:Y:S01]  /*11a0*/  ULDC UR4, c[0x0][0x28c] ;  /* 0x0000a30000047ab9 */ /* 0x000fe20000000800 */
[----:B------:R-:W-:Y:S01]  /*11b0*/  ULEA UR5, UR5, UR46, 0xd ;  /* 0x0000002e05057291 */ /* 0x000fe2000f8e683f */
[----:B------:R-:W-:-:S03]  /*11c0*/  ISETP.LT.AND P0, PT, RZ, UR4, PT ;  /* 0x00000004ff007c0c */ /* 0x000fc6000bf01270 */
[----:B------:R-:W-:-:S04]  /*11d0*/  UIADD3 UR5, UR5, 0x100, URZ ;  /* 0x0000010005057890 */ /* 0x000fc8000fffe03f */
[----:B------:R-:W-:-:S04]  /*11e0*/  USHF.R.U32.HI UR5, URZ, 0x4, UR5 ;  /* 0x000000043f057899 */ /* 0x000fc80008011605 */
[----:B------:R-:W-:Y:S02]  /*11f0*/  ULOP3.LUT UR47, UR5, 0x3fff, URZ, 0xc0, !UPT ;  /* 0x00003fff052f7892 */ /* 0x000fe4000f8ec03f */
[----:B-1-3--:R-:W-:Y:S10]  /*1200*/  @P0 BRA `(.L_x_13) ;  /* 0x0000000000400947 */ /* 0x00aff40003800000 */
[----:B------:R-:W-:Y:S01]  /*1210*/  MOV R0, 0x0 ;  /* 0x0000000000007802 */ /* 0x000fe20000000f00 */
[----:B------:R-:W-:Y:S01]  /*1220*/  ULDC.64 UR4, c[0x4][0x68] ;  /* 0x01001a0000047ab9 */ /* 0x000fe20000000a00 */
[----:B------:R-:W-:Y:S01]  /*1230*/  ULDC.64 UR6, c[0x4][0x8] ;  /* 0x0100020000067ab9 */ /* 0x000fe20000000a00 */
[----:B--2---:R-:W-:Y:S01]  /*1240*/  MOV R4, UR4 ;  /* 0x0000000400047c02 */ /* 0x004fe20008000f00 */
[----:B------:R0:W2:Y:S01]  /*1250*/  LDC.64 R14, c[0x4][R0] ;  /* 0x01000000000e7b82 */ /* 0x0000a20000000a00 */
[----:B------:R-:W-:Y:S01]  /*1260*/  IMAD.U32 R5, RZ, RZ, UR5 ;  /* 0x00000005ff057e24 */ /* 0x000fe2000f8e00ff */
[----:B------:R-:W-:Y:S01]  /*1270*/  ULDC.64 UR4, c[0x4][0x70] ;  /* 0x01001c0000047ab9 */ /* 0x000fe20000000a00 */
[----:B------:R-:W-:Y:S01]  /*1280*/  IMAD.U32 R10, RZ, RZ, UR6 ;  /* 0x00000006ff0a7e24 */ /* 0x000fe2000f8e00ff */
[----:B------:R-:W-:Y:S01]  /*1290*/  MOV R7, UR5 ;  /* 0x0000000500077c02 */ /* 0x000fe20008000f00 */
[----:B------:R-:W-:Y:S01]  /*12a0*/  IMAD.U32 R6, RZ, RZ, UR4 ;  /* 0x00000004ff067e24 */ /* 0x000fe2000f8e00ff */
[----:B------:R-:W-:Y:S01]  /*12b0*/  MOV R8, 0x1e1 ;  /* 0x000001e100087802 */ /* 0x000fe20000000f00 */
[----:B------:R-:W-:-:S02]  /*12c0*/  IMAD.U32 R11, RZ, RZ, UR7 ;  /* 0x00000007ff0b7e24 */ /* 0x000fc4000f8e00ff */
[----:B------:R-:W-:Y:S02]  /*12d0*/  IMAD.MOV.U32 R12, RZ, RZ, 0x1 ;  /* 0x00000001ff0c7424 */ /* 0x000fe400078e00ff */
[----:B0-----:R-:W-:-:S07]  /*12e0*/  IMAD.MOV.U32 R13, RZ, RZ, RZ ;  /* 0x000000ffff0d7224 */ /* 0x001fce00078e00ff */
[----:B------:R-:W-:-:S07]  /*12f0*/  LEPC R20, `(.L_x_13) ;  /* 0x000000001014794e */ /* 0x000fce0000000000 */
[----:B-123-5:R-:W-:Y:S05]  /*1300*/  CALL.ABS.NOINC R14 ;  /* 0x000000000e007343 */ /* 0x02efea0003c00000 */
.L_x_13:
[----:B------:R-:W-:-:S06]  /*1310*/  ULOP3.LUT UR4, UR38, 0x1, URZ, 0xfc, !UPT ;  /* 0x0000000126047892 */ /* 0x000fcc000f8efc3f */
[----:B------:R-:W-:-:S04]  /*1320*/  MOV R0, UR4 ;  /* 0x0000000400007c02 */ /* 0x000fc80008000f00 */
[----:B------:R-:W-:-:S13]  /*1330*/  ISETP.NE.AND P0, PT, R0, 0x3, PT ;  /* 0x000000030000780c */ /* 0x000fda0003f05270 */
[----:B------:R-:W-:Y:S05]  /*1340*/  @!P0 BRA `(.L_x_14) ;  /* 0x0000000000048947 */ /* 0x000fea0003800000 */
[----:B------:R-:W-:Y:S01]  /*1350*/  BPT.TRAP 0x1 ;  /* 0x000000040000795c */ /* 0x000fe20000300000 */
.L_x_14:
[----:B-1----:R-:W-:Y:S02]  /*1360*/  IMAD.U32 R3, RZ, RZ, UR37 ;  /* 0x00000025ff037e24 */ /* 0x002fe4000f8e00ff */
[----:B------:R-:W-:-:S03]  /*1370*/  IMAD.U32 R0, RZ, RZ, UR36 ;  /* 0x00000024ff007e24 */ /* 0x000fc6000f8e00ff */
[----:B------:R-:W-:Y:S02]  /*1380*/  LEA R3, R3, UR46, 0x3 ;  /* 0x0000002e03037c11 */ /* 0x000fe4000f8e18ff */
[----:B------:R-:W-:-:S04]  /*1390*/  SHF.L.U32 R0, R0, 0x1f, RZ ;  /* 0x0000001f00007819 */ /* 0x000fc800000006ff */
[----:B------:R0:W1:Y:S01]  /*13a0*/  SYNCS.PHASECHK.TRANS64.TRYWAIT P1, [R3+URZ], R0 ;  /* 0x00000000030075a7 */ /* 0x000062000802017f */
[----:B------:R-:W-:Y:S05]  /*13b0*/  @!P0 BRA `(.L_x_15) ;  /* 0x0000000000048947 */ /* 0x000fea0003800000 */
[----:B------:R-:W-:Y:S01]  /*13c0*/  BPT.TRAP 0x1 ;  /* 0x000000040000795c */ /* 0x000fe20000300000 */
.L_x_15:
[----:B-1----:R-:W-:Y:S05]  /*13d0*/  @P1 BRA `(.L_x_16) ;  /* 0x0000000000081947 */ /* 0x002fea0003800000 */
[----:B------:R-:W1:Y:S02]  /*13e0*/  SYNCS.PHASECHK.TRANS64.TRYWAIT P1, [R3+URZ], R0 ;  /* 0x00000000030075a7 */ /* 0x000e64000802017f */
[----:B-1----:R-:W-:Y:S05]  /*13f0*/  @!P1 BRA `(.L_x_17) ;  /* 0x0000022000b09947 */ /* 0x002fea0003800000 */
.L_x_16:
[----:B------:R-:W-:-:S04]  /*1400*/  UISETP.LT.AND UP0, UPT, UR43, 0x1, UPT ;  /* 0x000000012b00788c */ /* 0x000fc8000bf01270 */
[----:B------:R-:W-:-:S04]  /*1410*/  USEL UR4, UR43, 0x1, UP0 ;  /* 0x000000012b047887 */ /* 0x000fc80008000000 */
[----:B------:R-:W-:-:S06]  /*1420*/  UIADD3 UR4, UR43, -UR4, URZ ;  /* 0x800000042b047290 */ /* 0x000fcc000fffe03f */
[----:B01----:R-:W-:Y:S01]  /*1430*/  MOV R0, UR4 ;  /* 0x0000000400007c02 */ /* 0x003fe20008000f00 */
[----:B------:R-:W-:Y:S05]  /*1440*/  WARPSYNC.ALL ;  /* 0x0000000000007948 */ /* 0x000fea0003800000 */
[----:B------:R-:W-:Y:S01]  /*1450*/  ISETP.GE.AND P1, PT, R0, 0x1, PT ;  /* 0x000000010000780c */ /* 0x000fe20003f26270 */
[----:B------:R-:W-:Y:S01]  /*1460*/  UIADD3 UR46, UR46, 0x30100, URZ ;  /* 0x000301002e2e7890 */ /* 0x000fe2000fffe03f */
[----:B------:R-:W-:Y:S01]  /*1470*/  WARPGROUP.ARRIVE ;  /* 0x00000000000079c5 */ /* 0x000fe20000000000 */
[----:B------:R-:W-:Y:S01]  /*1480*/  ULOP3.LUT UR4, UR47, 0x10000, URZ, 0xfc, !UPT ;  /* 0x000100002f047892 */ /* 0x000fe2000f8efc3f */
[----:B-----5:R-:W-:Y:S01]  /*1490*/  STL [R1+0x2c4], R16 ;  /* 0x0002c41001007387 */ /* 0x020fe20000100800 */
[----:B------:R-:W-:-:S02]  /*14a0*/  USHF.R.U32.HI UR46, URZ, 0x4, UR46 ;  /* 0x000000043f2e7899 */ /* 0x000fc4000801162e */
[----:B------:R-:W-:Y:S01]  /*14b0*/  ULEA UR8, UR37, UR4, 0xc ;  /* 0x0000000425087291 */ /* 0x000fe2000f8e603f */
[----:B------:R0:W-:Y:S01]  /*14c0*/  STL [R1+0x2c0], R2 ;  /* 0x0002c00201007387 */ /* 0x0001e20000100800 */
[----:B------:R-:W-:Y:S01]  /*14d0*/  ULOP3.LUT UR5, UR46, 0x3fff, URZ, 0xc0, !UPT ;  /* 0x00003fff2e057892 */ /* 0x000fe2000f8ec03f */
[----:B------:R-:W-:Y:S01]  /*14e0*/  UMOV UR9, 0x40000040 ;  /* 0x4000004000097882 */ /* 0x000fe20000000000 */
[----:B------:R-:W-:Y:S02]  /*14f0*/  UMOV UR11, 0x40000040 ;  /* 0x40000040000b7882 */ /* 0x000fe40000000000 */
[----:B------:R-:W-:Y:S01]  /*1500*/  ULOP3.LUT UR5, UR5, 0x10000, URZ, 0xfc, !UPT ;  /* 0x0001000005057892 */ /* 0x000fe2000f8efc3f */
[----:B------:R1:W-:Y:S01]  /*1510*/  STL [R1+0x2bc], R0 ;  /* 0x0002bc0001007387 */ /* 0x0003e20000100800 */
[----:B------:R-:W-:Y:S02]  /*1520*/  UIADD3 UR12, UR8, 0x400, URZ ;  /* 0x00000400080c7890 */ /* 0x000fe4000fffe03f */
[----:B------:R-:W-:Y:S01]  /*1530*/  ULEA UR6, UR37, UR5, 0xc ;  /* 0x0000000525067291 */ /* 0x000fe2000f8e603f */
[----:B------:R-:W-:Y:S01]  /*1540*/  UMOV UR15, UR11 ;  /* 0x0000000b000f7c82 */ /* 0x000fe20008000000 */
[----:B------:R-:W-:-:S05]  /*1550*/  UMOV UR13, 0x40000040 ;  /* 0x40000040000d7882 */ /* 0x000fca0000000000 */
[----:B------:R-:W-:Y:S02]  /*1560*/  UMOV UR10, UR6 ;  /* 0x00000006000a7c82 */ /* 0x000fe40008000000 */
[----:B------:R-:W-:Y:S01]  /*1570*/  HGMMA.64x256x16.F32 R24, gdesc[UR8], RZ, !UPT, gsb0 ;  /* 0x03e00000081879f0 */ /* 0x000fe2000c0008ff */
[----:B------:R-:W-:Y:S02]  /*1580*/  UMOV UR14, UR10 ;  /* 0x0000000a000e7c82 */ /* 0x000fe40008000000 */
[----:B------:R-:W-:Y:S02]  /*1590*/  WARPGROUP.DEPBAR.LE gsb0, 0x0 ;  /* 0x00008000000079c5 */ /* 0x000fe40000010000 */
[----:B------:R-:W-:Y:S01]  /*15a0*/  STL.64 [R1], R24 ;  /* 0x0000001801007387 */ /* 0x000fe20000100a00 */
[----:B------:R-:W-:Y:S01]  /*15b0*/  IMAD.MOV.U32 R235, RZ, RZ, R46 ;  /* 0x000000ffffeb7224 */ /* 0x000fe200078e002e */
[----:B------:R-:W-:Y:S01]  /*15c0*/  MOV R233, R48 ;  /* 0x0000003000e97202 */ /* 0x000fe20000000f00 */
[----:B------:R-:W-:Y:S01]  /*15d0*/  IMAD.MOV.U32 R234, RZ, RZ, R47 ;  /* 0x000000ffffea7224 */ /* 0x000fe200078e002f */
[----:B------:R-:W-:Y:S01]  /*15e0*/  STL.64 [R1+0x8], R26 ;  /* 0x0000081a01007387 */ /* 0x000fe20000100a00 */
        /* <DEDUP_REMOVED lines=73> */
[----:B---3--:R-:W-:Y:S01]  /*1a80*/  MOV R17, R135 ;  /* 0x0000008700117202 */ /* 0x008fe20000000f00 */
[----:B------:R-:W-:Y:S01]  /*1a90*/  IMAD.MOV.U32 R188, RZ, RZ, R104 ;  /* 0x000000ffffbc7224 */ /* 0x000fe200078e0068 */
[----:B------:R-:W-:Y:S01]  /*1aa0*/  MOV R14, R138 ;  /* 0x0000008a000e7202 */ /* 0x000fe20000000f00 */
[----:B------:R-:W-:Y:S01]  /*1ab0*/  IMAD.MOV.U32 R190, RZ, RZ, R106 ;  /* 0x000000ffffbe7224 */ /* 0x000fe200078e006a */
[----:B------:R-:W-:Y:S01]  /*1ac0*/  MOV R11, R141 ;  /* 0x0000008d000b7202 */ /* 0x000fe20000000f00 */
[----:B------:R-:W-:Y:S01]  /*1ad0*/  IMAD.MOV.U32 R191, RZ, RZ, R107 ;  /* 0x000000ffffbf7224 */ /* 0x000fe200078e006b */
[----:B------:R-:W-:Y:S01]  /*1ae0*/  MOV R8, R144 ;  /* 0x0000009000087202 */ /* 0x000fe20000000f00 */
[----:B------:R-:W-:Y:S01]  /*1af0*/  IMAD.MOV.U32 R193, RZ, RZ, R109 ;  /* 0x000000ffffc17224 */ /* 0x000fe200078e006d */
[----:B--2---:R-:W-:Y:S01]  /*1b00*/  MOV R5, R147 ;  /* 0x0000009300057202 */ /* 0x004fe20000000f00 */
[----:B------:R-:W-:Y:S01]  /*1b10*/  IMAD.MOV.U32 R194, RZ, RZ, R110 ;  /* 0x000000ffffc27224 */ /* 0x000fe200078e006e */
[----:B0-----:R-:W-:Y:S01]  /*1b20*/  MOV R2, R150 ;  /* 0x0000009600027202 */ /* 0x001fe20000000f00 */
[----:B------:R-:W-:Y:S01]  /*1b30*/  IMAD.MOV.U32 R196, RZ, RZ, R112 ;  /* 0x000000ffffc47224 */ /* 0x000fe200078e0070 */
[----:B------:R0:W-:Y:S01]  /*1b40*/  STL.64 [R1+0x50], R44 ;  /* 0x0000502c01007387 */ /* 0x0001e20000100a00 */
[----:B------:R-:W-:-:S02]  /*1b50*/  IMAD.MOV.U32 R197, RZ, RZ, R113 ;  /* 0x000000ffffc57224 */ /* 0x000fc400078e0071 */
[----:B------:R-:W-:Y:S01]  /*1b60*/  IMAD.MOV.U32 R199, RZ, RZ, R115 ;  /* 0x000000ffffc77224 */ /* 0x000fe200078e0073 */
[----:B------:R-:W-:Y:S01]  /*1b70*/  STL [R1+0xae8], R160 ;  /* 0x000ae8a001007387 */ /* 0x000fe20000100800 */
[----:B------:R-:W-:Y:S02]  /*1b80*/  IMAD.MOV.U32 R200, RZ, RZ, R116 ;  /* 0x000000ffffc87224 */ /* 0x000fe400078e0074 */
[----:B------:R-:W-:Y:S02]  /*1b90*/  IMAD.MOV.U32 R202, RZ, RZ, R118 ;  /* 0x000000ffffca7224 */ /* 0x000fe400078e0076 */
[----:B------:R-:W-:Y:S02]  /*1ba0*/  IMAD.MOV.U32 R203, RZ, RZ, R119 ;  /* 0x000000ffffcb7224 */ /* 0x000fe400078e0077 */
[----:B------:R-:W-:Y:S02]  /*1bb0*/  IMAD.MOV.U32 R205, RZ, RZ, R121 ;  /* 0x000000ffffcd7224 */ /* 0x000fe400078e0079 */
[----:B------:R-:W-:-:S02]  /*1bc0*/  IMAD.MOV.U32 R206, RZ, RZ, R122 ;  /* 0x000000ffffce7224 */ /* 0x000fc400078e007a */
[----:B------:R-:W-:Y:S02]  /*1bd0*/  IMAD.MOV.U32 R208, RZ, RZ, R124 ;  /* 0x000000ffffd07224 */ /* 0x000fe400078e007c */
        /* <DEDUP_REMOVED lines=17> */
[----:B-1----:R-:W-:Y:S02]  /*1cf0*/  IMAD.MOV.U32 R0, RZ, RZ, R151 ;  /* 0x000000ffff007224 */ /* 0x002fe400078e0097 */
[----:B0-----:R-:W-:-:S06]  /*1d00*/  WARPGROUP.ARRIVE ;  /* 0x00000000000079c5 */ /* 0x001fcc0000000000 */
[----:B------:R-:W-:Y:S03]  /*1d10*/  HGMMA.64x256x16.F32 R24, gdesc[UR12], RZ, !UPT, gsb0 ;  /* 0x03e000000c1879f0 */ /* 0x000fe6000c0008ff */
[----:B------:R-:W-:Y:S02]  /*1d20*/  WARPGROUP.DEPBAR.LE gsb0, 0x0 ;  /* 0x00008000000079c5 */ /* 0x000fe40000010000 */
[----:B------:R-:W-:Y:S04]  /*1d30*/  STL.64 [R1+0xae0], R150 ;  /* 0x000ae09601007387 */ /* 0x000fe80000100a00 */
        /* <DEDUP_REMOVED lines=20> */
[----:B------:R0:W-:Y:S04]  /*1e80*/  STL.64 [R1+0xa38], R108 ;  /* 0x000a386c01007387 */ /* 0x0001e80000100a00 */
[----:B0-----:R-:W2:Y:S04]  /*1e90*/  LDL.LU R108, [R1] ;  /* 0x00000000016c7983 */ /* 0x001ea80000300800 */
[----:B------:R-:W2:Y:S04]  /*1ea0*/  LDL.LU R109, [R1+0x4] ;  /* 0x00000400016d7983 */ /* 0x000ea80000300800 */
        /* <DEDUP_REMOVED lines=19> */
[----:B------:R-:W2:Y:S01]  /*1fe0*/  LDL.LU R129, [R1+0x54] ;  /* 0x0000540001817983 */ /* 0x000ea20000300800 */
        /* <DEDUP_REMOVED lines=31> */
[----:B------:R-:W-:Y:S01]  /*21e0*/  UIADD3 UR12, UR8, 0x2, URZ ;  /* 0x00000002080c7890 */ /* 0x000fe2000fffe03f */
[----:B------:R-:W-:Y:S01]  /*21f0*/  IMAD.MOV.U32 R214, RZ, RZ, R22 ;  /* 0x000000ffffd67224 */ /* 0x000fe200078e0016 */
[----:B------:R-:W-:Y:S01]  /*2200*/  UIADD3 UR14, UR6, 0x2, URZ ;  /* 0x00000002060e7890 */ /* 0x000fe2000fffe03f */
[----:B------:R-:W-:Y:S01]  /*2210*/  IMAD.MOV.U32 R216, RZ, RZ, R20 ;  /* 0x000000ffffd87224 */ /* 0x000fe200078e0014 */
[----:B------:R-:W-:Y:S01]  /*2220*/  UMOV UR13, 0x40000040 ;  /* 0x40000040000d7882 */ /* 0x000fe20000000000 */
[----:B------:R-:W-:Y:S01]  /*2230*/  IMAD.MOV.U32 R217, RZ, RZ, R19 ;  /* 0x000000ffffd97224 */ /* 0x000fe200078e0013 */
[----:B------:R-:W-:Y:S01]  /*2240*/  UMOV UR15, 0x40000040 ;  /* 0x40000040000f7882 */ /* 0x000fe20000000000 */
        /* <DEDUP_REMOVED lines=11> */
[----:B------:R-:W-:-:S06]  /*2300*/  IMAD.MOV.U32 R235, RZ, RZ, R0 ;  /* 0x000000ffffeb7224 */ /* 0x000fcc00078e0000 */
[----:B--2---:R-:W-:-:S06]  /*2310*/  WARPGROUP.ARRIVE ;  /* 0x00000000000079c5 */ /* 0x004fcc0000000000 */
[----:B------:R-:W-:Y:S03]  /*2320*/  HGMMA.64x256x16.F32 R108, gdesc[UR12], R108, gsb0 ;  /* 0x03e000000c6c79f0 */ /* 0x000fe6000800086c */
[----:B------:R-:W-:Y:S02]  /*2330*/  WARPGROUP.DEPBAR.LE gsb0, 0x0 ;  /* 0x00008000000079c5 */ /* 0x000fe40000010000 */
[----:B------:R-:W-:Y:S04]  /*2340*/  STL.64 [R1], R108 ;  /* 0x0000006c01007387 */ /* 0x000fe80000100a00 */
        /* <DEDUP_REMOVED lines=63> */
[----:B0-----:R-:W2:Y:S04]  /*2740*/  LDL.LU R160, [R1+0xae8] ;  /* 0x000ae80001a07983 */ /* 0x001ea80000300800 */
[----:B------:R-:W3:Y:S04]  /*2750*/  LDL.LU.64 R150, [R1+0xae0] ;  /* 0x000ae00001967983 */ /* 0x000ee80000300a00 */
        /* <DEDUP_REMOVED lines=20> */
[----:B------:R-:W3:Y:S01]  /*28a0*/  LDL.LU.64 R108, [R1+0xa38] ;  /* 0x000a3800016c7983 */ /* 0x000ee20000300a00 */
[----:B------:R-:W-:Y:S01]  /*28b0*/  UIADD3 UR12, UR8, 0x402, URZ ;  /* 0x00000402080c7890 */ /* 0x000fe2000fffe03f */
[----:B------:R-:W-:Y:S01]  /*28c0*/  UMOV UR13, 0x40000040 ;  /* 0x40000040000d7882 */ /* 0x000fe20000000000 */
[----:B---3--:R-:W-:-:S07]  /*28d0*/  WARPGROUP.ARRIVE ;  /* 0x00000000000079c5 */ /* 0x008fce0000000000 */
[----:B------:R-:W-:Y:S03]  /*28e0*/  HGMMA.64x256x16.F32 R24, gdesc[UR12], R24, gsb0 ;  /* 0x03e000000c1879f0 */ /* 0x000fe60008000818 */
        /* <DEDUP_REMOVED lines=65> */
[----:B0-----:R-:W3:Y:S04]  /*2d00*/  LDL.LU.64 R24, [R1] ;  /* 0x0000000001187983 */ /* 0x001ee80000300a00 */
        /* <DEDUP_REMOVED lines=63> */
[----:B------:R-:W-:-:S02]  /*3100*/  UIADD3 UR12, UR8, 0x4, URZ ;  /* 0x00000004080c7890 */ /* 0x000fc4000fffe03f */
[----:B------:R-:W-:Y:S01]  /*3110*/  UIADD3 UR14, UR6, 0x4, URZ ;  /* 0x00000004060e7890 */ /* 0x000fe2000fffe03f */
[----:B------:R-:W-:Y:S01]  /*3120*/  UMOV UR13, 0x40000040 ;  /* 0x40000040000d7882 */ /* 0x000fe20000000000 */
[----:B------:R-:W-:Y:S01]  /*3130*/  UMOV UR15, 0x40000040 ;  /* 0x40000040000f7882 */ /* 0x000fe20000000000 */
[----:B---3--:R-:W-:-:S06]  /*3140*/  WARPGROUP.ARRIVE ;  /* 0x00000000000079c5 */ /* 0x008fcc0000000000 */
[----:B------:R-:W-:Y:S03]  /*3150*/  HGMMA.64x256x16.F32 R24, gdesc[UR12], R24, gsb0 ;  /* 0x03e000000c1879f0 */ /* 0x000fe60008000818 */
[----:B------:R-:W-:Y:S02]  /*3160*/  WARPGROUP.DEPBAR.LE gsb0, 0x0 ;  /* 0x00008000000079c5 */ /* 0x000fe40000010000 */
[----:B------:R-:W-:Y:S01]  /*3170*/  STL.64 [R1], R24 ;  /* 0x0000001801007387 */ /* 0x000fe20000100a00 */
[----:B------:R-:W-:Y:S01]  /*3180*/  IMAD.MOV.U32 R2, RZ, RZ, R150 ;  /* 0x000000ffff027224 */ /* 0x000fe200078e0096 */
[----:B------:R-:W-:Y:S01]  /*3190*/  MOV R0, R151 ;  /* 0x0000009700007202 */ /* 0x000fe20000000f00 */
[----:B------:R-:W-:Y:S01]  /*31a0*/  IMAD.MOV.U32 R3, RZ, RZ, R149 ;  /* 0x000000ffff037224 */ /* 0x000fe200078e0095 */
[----:B------:R-:W-:Y:S01]  /*31b0*/  STL.64 [R1+0x8], R26 ;  /* 0x0000081a01007387 */ /* 0x000fe20000100a00 */
[----:B------:R-:W-:Y:S01]  /*31c0*/  MOV R4, R148 ;  /* 0x0000009400047202 */ /* 0x000fe20000000f00 */
[----:B------:R-:W-:Y:S01]  /*31d0*/  IMAD.MOV.U32 R6, RZ, RZ, R146 ;  /* 0x000000ffff067224 */ /* 0x000fe200078e0092 */
[----:B------:R-:W-:Y:S01]  /*31e0*/  MOV R7, R145 ;  /* 0x0000009100077202 */ /* 0x000fe20000000f00 */
        /* <DEDUP_REMOVED lines=32> */
[----:B------:R0:W-:Y:S01]  /*33f0*/  STL.64 [R1+0x50], R44 ;  /* 0x0000502c01007387 */ /* 0x0001e20000100a00 */
[----:B------:R-:W-:Y:S01]  /*3400*/  IMAD.MOV.U32 R207, RZ, RZ, R123 ;  /* 0x000000ffffcf7224 */ /* 0x000fe200078e007b */
[----:B------:R-:W-:Y:S01]  /*3410*/  MOV R202, R118 ;  /* 0x0000007600ca7202 */ /* 0x000fe20000000f00 */
[----:B------:R-:W-:Y:S01]  /*3420*/  IMAD.MOV.U32 R204, RZ, RZ, R120 ;  /* 0x000000ffffcc7224 */ /* 0x000fe200078e0078 */
[----:B------:R-:W3:Y:S01]  /*3430*/  LDL.LU.64 R150, [R1+0xa30] ;  /* 0x000a300001967983 */ /* 0x000ee20000300a00 */
        /* <DEDUP_REMOVED lines=96> */
[----:B------:R-:W-:-:S03]  /*3a40*/  IMAD.MOV.U32 R234, RZ, RZ, R47 ;  /* 0x000000ffffea7224 */ /* 0x000fc600078e002f */
        /* <DEDUP_REMOVED lines=28> */
[----:B0-----:R-:W3:Y:S04]  /*3c10*/  LDL.LU.64 R44, [R1+0x888] ;  /* 0x00088800012c7983 */ /* 0x001ee80000300a00 */
        /* <DEDUP_REMOVED lines=11> */
[----:B------:R-:W-:-:S02]  /*3cd0*/  UMOV UR13, 0x40000040 ;  /* 0x40000040000d7882 */ /* 0x000fc40000000000 */
[----:B--2---:R-:W-:Y:S01]  /*3ce0*/  STL [R1+0x830], R160 ;  /* 0x000830a001007387 */ /* 0x004fe20000100800 */
[----:B---3--:R-:W-:-:S06]  /*3cf0*/  WARPGROUP.ARRIVE ;  /* 0x00000000000079c5 */ /* 0x008fcc0000000000 */
        /* <DEDUP_REMOVED lines=74> */
[----:B------:R-:W-:-:S02]  /*41a0*/  IMAD.MOV.U32 R151, RZ, RZ, R214 ;  /* 0x000000ffff977224 */ /* 0x000fc400078e00d6 */
[----:B------:R-:W-:Y:S01]  /*41b0*/  IMAD.MOV.U32 R160, RZ, RZ, R213 ;  /* 0x000000ffffa07224 */ /* 0x000fe200078e00d5 */
[----:B------:R-:W-:Y:S01]  /*41c0*/  MOV R213, R23 ;  /* 0x0000001700d57202 */ /* 0x000fe20000000f00 */
        /* <DEDUP_REMOVED lines=14> */
[----:B------:R-:W-:Y:S01]  /*42b0*/  IMAD.MOV.U32 R235, RZ, RZ, R0 ;  /* 0x000000ffffeb7224 */ /* 0x000fe200078e0000 */
[----:B------:R-:W-:Y:S02]  /*42c0*/  UIADD3 UR12, UR8, 0x6, URZ ;  /* 0x00000006080c7890 */ /* 0x000fe4000fffe03f */
[----:B------:R-:W-:Y:S01]  /*42d0*/  UIADD3 UR14, UR6, 0x6, URZ ;  /* 0x00000006060e7890 */ /* 0x000fe2000fffe03f */
[----:B------:R-:W-:Y:S01]  /*42e0*/  UMOV UR13, 0x40000040 ;  /* 0x40000040000d7882 */ /* 0x000fe20000000000 */
[----:B------:R-:W-:Y:S01]  /*42f0*/  UMOV UR15, 0x40000040 ;  /* 0x40000040000f7882 */ /* 0x000fe20000000000 */
        /* <DEDUP_REMOVED lines=236> */
[----:B------:R-:W-:Y:S01]  /*51c0*/  STL.64 [R1+0x30], R36 ;  /* 0x0000302401007387 */ /* 0x000fe20000100a00 */
[----:B------:R-:W-:-:S03]  /*51d0*/  IMAD.MOV.U32 R2, RZ, RZ, R150 ;  /* 0x000000ffff027224 */ /* 0x000fc600078e0096 */
[----:B------:R-:W-:Y:S01]  /*51e0*/  STL.64 [R1+0x38], R38 ;  /* 0x0000382601007387 */ /* 0x000fe20000100a00 */
[----:B------:R-:W-:-:S03]  /*51f0*/  IMAD.MOV.U32 R0, RZ, RZ, R151 ;  /* 0x000000ffff007224 */ /* 0x000fc600078e0097 */
[----:B------:R-:W-:Y:S01]  /*5200*/  STL.64 [R1+0x40], R40 ;  /* 0x0000402801007387 */ /* 0x000fe20000100a00 */
[----:B------:R-:W-:Y:S01]  /*5210*/  IMAD.MOV.U32 R4, RZ, RZ, R148 ;  /* 0x000000ffff047224 */ /* 0x000fe200078e0094 */
[----:B------:R-:W-:Y:S02]  /*5220*/  MOV R3, R149 ;  /* 0x0000009500037202 */ /* 0x000fe40000000f00 */
[----:B------:R-:W-:Y:S01]  /*5230*/  STL.64 [R1+0x48], R42 ;  /* 0x0000482a01007387 */ /* 0x000fe20000100a00 */
[----:B------:R-:W-:Y:S01]  /*5240*/  MOV R6, R146 ;  /* 0x0000009200067202 */ /* 0x000fe20000000f00 */
[----:B------:R-:W-:Y:S02]  /*5250*/  IMAD.MOV.U32 R5, RZ, RZ, R147 ;  /* 0x000000ffff057224 */ /* 0x000fe400078e0093 */
[----:B------:R0:W-:Y:S01]  /*5260*/  STL.64 [R1+0x50], R44 ;  /* 0x0000502c01007387 */ /* 0x0001e20000100a00 */
[----:B------:R-:W-:-:S03]  /*5270*/  IMAD.MOV.U32 R8, RZ, RZ, R144 ;  /* 0x000000ffff087224 */ /* 0x000fc600078e0090 */
[----:B------:R-:W3:Y:S01]  /*5280*/  LDL.LU.64 R150, [R1+0x778] ;  /* 0x0007780001967983 */ /* 0x000ee20000300a00 */
[----:B------:R-:W-:Y:S01]  /*5290*/  IMAD.MOV.U32 R7, RZ, RZ, R145 ;  /* 0x000000ffff077224 */ /* 0x000fe200078e0091 */
[----:B------:R-:W-:Y:S02]  /*52a0*/  MOV R9, R143 ;  /* 0x0000008f00097202 */ /* 0x000fe40000000f00 */
[----:B------:R-:W3:Y:S01]  /*52b0*/  LDL.LU.64 R148, [R1+0x770] ;  /* 0x0007700001947983 */ /* 0x000ee20000300a00 */
[----:B------:R-:W-:Y:S01]  /*52c0*/  IMAD.MOV.U32 R10, RZ, RZ, R142 ;  /* 0x000000ffff0a7224 */ /* 0x000fe200078e008e */
[----:B------:R-:W-:Y:S02]  /*52d0*/  MOV R12, R140 ;  /* 0x0000008c000c7202 */ /* 0x000fe40000000f00 */
[----:B------:R-:W3:Y:S01]  /*52e0*/  LDL.LU.64 R146, [R1+0x768] ;  /* 0x0007680001927983 */ /* 0x000ee20000300a00 */
[----:B------:R-:W-:-:S03]  /*52f0*/  IMAD.MOV.U32 R11, RZ, RZ, R141 ;  /* 0x000000ffff0b7224 */ /* 0x000fc600078e008d */
[----:B------:R-:W3:Y:S01]  /*5300*/  LDL.LU.64 R144, [R1+0x760] ;  /* 0x0007600001907983 */ /* 0x000ee20000300a00 */
[----:B------:R-:W-:Y:S01]  /*5310*/  IMAD.MOV.U32 R14, RZ, RZ, R138 ;  /* 0x000000ffff0e7224 */ /* 0x000fe200078e008a */
[----:B------:R-:W-:Y:S01]  /*5320*/  MOV R15, R137 ;  /* 0x00000089000f7202 */ /* 0x000fe20000000f00 */
[----:B------:R-:W-:Y:S01]  /*5330*/  IMAD.MOV.U32 R13, RZ, RZ, R139 ;  /* 0x000000ffff0d7224 */ /* 0x000fe200078e008b */
        /* <DEDUP_REMOVED lines=488> */
[----:B------:R-:W-:-:S03]  /*71c0*/  MOV R4, R150 ;  /* 0x0000009600047202 */ /* 0x000fc60000000f00 */
[----:B------:R-:W-:Y:S01]  /*71d0*/  STL.64 [R1+0x38], R38 ;  /* 0x0000382601007387 */ /* 0x000fe20000100a00 */
[----:B------:R-:W-:-:S03]  /*71e0*/  IMAD.MOV.U32 R3, RZ, RZ, R151 ;  /* 0x000000ffff037224 */ /* 0x000fc600078e0097 */
[----:B------:R-:W-:Y:S01]  /*71f0*/  STL.64 [R1+0x40], R40 ;  /* 0x0000402801007387 */ /* 0x000fe20000100a00 */
[----:B------:R-:W-:-:S03]  /*7200*/  IMAD.MOV.U32 R6, RZ, RZ, R148 ;  /* 0x000000ffff067224 */ /* 0x000fc600078e0094 */
[----:B------:R-:W-:Y:S01]  /*7210*/  STL.64 [R1+0x48], R42 ;  /* 0x0000482a01007387 */ /* 0x000fe20000100a00 */
[----:B------:R-:W-:Y:S01]  /*7220*/  IMAD.MOV.U32 R5, RZ, RZ, R149 ;  /* 0x000000ffff057224 */ /* 0x000fe200078e0095 */
[----:B------:R-:W-:Y:S02]  /*7230*/  MOV R7, R147 ;  /* 0x0000009300077202 */ /* 0x000fe40000000f00 */
[----:B------:R0:W-:Y:S01]  /*7240*/  STL.64 [R1+0x50], R44 ;  /* 0x0000502c01007387 */ /* 0x0001e20000100a00 */
        /* <DEDUP_REMOVED lines=149> */
[----:B------:R-:W-:Y:S02]  /*7ba0*/  IMAD.MOV.U32 R16, RZ, RZ, R46 ;  /* 0x000000ffff107224 */ /* 0x000fe400078e002e */
[----:B------:R-:W-:Y:S01]  /*7bb0*/  IMAD.MOV.U32 R2, RZ, RZ, R47 ;  /* 0x000000ffff027224 */ /* 0x000fe200078e002f */
        /* <DEDUP_REMOVED lines=100> */
[----:B------:R-:W-:Y:S01]  /*8200*/  IMAD.MOV.U32 R220, RZ, RZ, R19 ;  /* 0x000000ffffdc7224 */ /* 0x000fe200078e0013 */
[----:B------:R0:W5:Y:S01]  /*8210*/  LDL.LU R16, [R1+0x2c4] ;  /* 0x0002c40001107983 */ /* 0x0001620000300800 */
[----:B------:R-:W-:-:S02]  /*8220*/  IMAD.MOV.U32 R222, RZ, RZ, R17 ;  /* 0x000000ffffde7224 */ /* 0x000fc400078e0011 */
[----:B------:R-:W-:Y:S01]  /*8230*/  IMAD.MOV.U32 R223, RZ, RZ, R15 ;  /* 0x000000ffffdf7224 */ /* 0x000fe200078e000f */
[----:B------:R0:W5:Y:S01]  /*8240*/  LDL.LU R2, [R1+0x2c0] ;  /* 0x0002c00001027983 */ /* 0x0001620000300800 */
[----:B------:R-:W-:Y:S02]  /*8250*/  IMAD.MOV.U32 R225, RZ, RZ, R13 ;  /* 0x000000ffffe17224 */ /* 0x000fe400078e000d */
[----:B------:R-:W-:Y:S01]  /*8260*/  IMAD.MOV.U32 R226, RZ, RZ, R12 ;  /* 0x000000ffffe27224 */ /* 0x000fe200078e000c */
[----:B------:R0:W5:Y:S01]  /*8270*/  LDL.LU R0, [R1+0x2bc] ;  /* 0x0002bc0001007983 */ /* 0x0001620000300800 */
[----:B------:R-:W-:Y:S02]  /*8280*/  IMAD.MOV.U32 R228, RZ, RZ, R10 ;  /* 0x000000ffffe47224 */ /* 0x000fe400078e000a */
[----:B------:R-:W-:Y:S02]  /*8290*/  IMAD.MOV.U32 R229, RZ, RZ, R9 ;  /* 0x000000ffffe57224 */ /* 0x000fe400078e0009 */
[----:B------:R-:W-:-:S02]  /*82a0*/  IMAD.MOV.U32 R231, RZ, RZ, R7 ;  /* 0x000000ffffe77224 */ /* 0x000fc400078e0007 */
        /* <DEDUP_REMOVED lines=70> */
[----:B-1----:R0:W5:Y:S04]  /*8710*/  LDL.LU R160, [R1+0x2b8] ;  /* 0x0002b80001a07983 */ /* 0x0021680000300800 */
[----:B------:R-:W2:Y:S04]  /*8720*/  LDL.LU.64 R150, [R1+0x2b0] ;  /* 0x0002b00001967983 */ /* 0x000ea80000300a00 */
        /* <DEDUP_REMOVED lines=20> */
[----:B------:R-:W2:Y:S01]  /*8870*/  LDL.LU.64 R108, [R1+0x208] ;  /* 0x00020800016c7983 */ /* 0x000ea20000300a00 */
[----:B------:R-:W-:Y:S01]  /*8880*/  UIADD3 UR12, UR8, 0xc06, URZ ;  /* 0x00000c06080c7890 */ /* 0x000fe2000fffe03f */
[----:B------:R-:W-:Y:S01]  /*8890*/  UMOV UR13, 0x40000040 ;  /* 0x40000040000d7882 */ /* 0x000fe20000000000 */
[----:B--2---:R-:W-:-:S07]  /*88a0*/  WARPGROUP.ARRIVE ;  /* 0x00000000000079c5 */ /* 0x004fce0000000000 */
[----:B------:R-:W-:Y:S03]  /*88b0*/  HGMMA.64x256x16.F32 R24, gdesc[UR12], R24, gsb0 ;  /* 0x03e000000c1879f0 */ /* 0x000fe60008000818 */
[----:B------:R-:W-:Y:S02]  /*88c0*/  WARPGROUP.DEPBAR.LE gsb0, 0x0 ;  /* 0x00008000000079c5 */ /* 0x000fe40000010000 */
[----:B0-----:R-:W-:Y:S05]  /*88d0*/  @!P1 BRA `(.L_x_18) ;  /* 0x0000008000a89947 */ /* 0x001fea0003800000 */
[----:B------:R-:W-:Y:S02]  /*88e0*/  UIADD3 UR6, UR37, 0x1, URZ ;  /* 0x0000000125067890 */ /* 0x000fe4000fffe03f */
[----:B------:R-:W-:Y:S02]  /*88f0*/  UMOV UR7, UR37 ;  /* 0x0000002500077c82 */ /* 0x000fe40008000000 */
[----:B------:R-:W-:-:S04]  /*8900*/  UISETP.NE.AND UP0, UPT, UR6, 0x3, UPT ;  /* 0x000000030600788c */ /* 0x000fc8000bf05270 */
[----:B------:R-:W-:Y:S02]  /*8910*/  USEL UR9, URZ, 0x1, UP0 ;  /* 0x000000013f097887 */ /* 0x000fe40008000000 */
[----:B------:R-:W-:Y:S02]  /*8920*/  USEL UR6, UR6, URZ, UP0 ;  /* 0x0000003f06067287 */ /* 0x000fe40008000000 */
[----:B------:R-:W-:-:S12]  /*8930*/  ULOP3.LUT UR9, UR36, UR9, URZ, 0x3c, !UPT ;  /* 0x0000000924097292 */ /* 0x000fd8000f8e3c3f */
.L_x_25:
[----:B------:R-:W-:Y:S05]  /*8940*/  @!P0 BRA `(.L_x_19) ;  /* 0x0000000000048947 */ /* 0x000fea0003800000 */
[----:B------:R-:W-:Y:S01]  /*8950*/  BPT.TRAP 0x1 ;  /* 0x000000040000795c */ /* 0x000fe20000300000 */
.L_x_19:
[----:B------:R-:W0:Y:S01]  /*8960*/  S2UR UR10, SR_CgaCtaId ;  /* 0x00000000000a79c3 */ /* 0x000e220000008800 */
[----:B------:R-:W-:Y:S01]  /*8970*/  UMOV UR8, 0x400 ;  /* 0x0000040000087882 */ /* 0x000fe20000000000 */
[----:B------:R-:W-:-:S04]  /*8980*/  MOV R3, UR9 ;  /* 0x0000000900037c02 */ /* 0x000fc80008000f00 */
[----:B------:R-:W-:Y:S01]  /*8990*/  SHF.L.U32 R3, R3, 0x1f, RZ ;  /* 0x0000001f03037819 */ /* 0x000fe200000006ff */
[----:B0-----:R-:W-:-:S04]  /*89a0*/  ULEA UR8, UR10, UR8, 0x18 ;  /* 0x000000080a087291 */ /* 0x001fc8000f8ec03f */
[----:B------:R-:W-:-:S09]  /*89b0*/  ULEA UR10, UR6, UR8, 0x3 ;  /* 0x00000008060a7291 */ /* 0x000fd2000f8e183f */
[----:B------:R0:W1:Y:S01]  /*89c0*/  SYNCS.PHASECHK.TRANS64.TRYWAIT P1, [UR10], R3 ;  /* 0x00000003ff0075a7 */ /* 0x000062000802014a */
[----:B------:R-:W-:Y:S05]  /*89d0*/  @!P0 BRA `(.L_x_20) ;  /* 0x0000000000048947 */ /* 0x000fea0003800000 */
[----:B------:R-:W-:Y:S01]  /*89e0*/  BPT.TRAP 0x1 ;  /* 0x000000040000795c */ /* 0x000fe20000300000 */
.L_x_20:
[----:B-1----:R-:W-:Y:S05]  /*89f0*/  @P1 BRA `(.L_x_21) ;  /* 0x0000000000081947 */ /* 0x002fea0003800000 */
[----:B------:R-:W1:Y:S02]  /*8a00*/  SYNCS.PHASECHK.TRANS64.TRYWAIT P1, [UR10], R3 ;  /* 0x00000003ff0075a7 */ /* 0x000e64000802014a */
[----:B-1----:R-:W-:Y:S05]  /*8a10*/  @!P1 BRA `(.L_x_22) ;  /* 0x000001ac003c9947 */ /* 0x002fea0003800000 */
.L_x_21:
        /* <DEDUP_REMOVED lines=64> */
[----:B--2---:R-:W2:Y:S04]  /*8e20*/  LDL.LU.64 R24, [R1] ;  /* 0x0000000001187983 */ /* 0x004ea80000300a00 */
        /* <DEDUP_REMOVED lines=63> */
[----:B------:R-:W-:-:S02]  /*9220*/  ULEA UR10, UR6, UR4, 0xc ;  /* 0x00000004060a7291 */ /* 0x000fc4000f8e603f */
[----:B------:R-:W-:Y:S01]  /*9230*/  ULEA UR11, UR6, UR5, 0xc ;  /* 0x00000005060b7291 */ /* 0x000fe2000f8e603f */
[----:B-----5:R-:W-:Y:S01]  /*9240*/  STL [R1+0x2c4], R16 ;  /* 0x0002c41001007387 */ /* 0x020fe20000100800 */
[----:B------:R-:W-:Y:S01]  /*9250*/  UMOV UR13, 0x40000040 ;  /* 0x40000040000d7882 */ /* 0x000fe20000000000 */
[----:B------:R-:W-:Y:S02]  /*9260*/  UMOV UR15, 0x40000040 ;  /* 0x40000040000f7882 */ /* 0x000fe40000000000 */
[----:B------:R-:W-:Y:S01]  /*9270*/  UMOV UR12, UR10 ;  /* 0x0000000a000c7c82 */ /* 0x000fe20008000000 */
[----:B------:R3:W-:Y:S01]  /*9280*/  STL [R1+0x2c0], R2 ;  /* 0x0002c00201007387 */ /* 0x0007e20000100800 */
[----:B------:R-:W-:-:S03]  /*9290*/  UMOV UR14, UR11 ;  /* 0x0000000b000e7c82 */ /* 0x000fc60008000000 */
[----:B------:R4:W-:Y:S01]  /*92a0*/  STL [R1+0x2bc], R0 ;  /* 0x0002bc0001007387 */ /* 0x0009e20000100800 */
[----:B--2---:R-:W-:-:S06]  /*92b0*/  WARPGROUP.ARRIVE ;  /* 0x00000000000079c5 */ /* 0x004fcc0000000000 */
[----:B------:R-:W-:Y:S03]  /*92c0*/  HGMMA.64x256x16.F32 R24, gdesc[UR12], R24, gsb0 ;  /* 0x03e000000c1879f0 */ /* 0x000fe60008000818 */
[----:B------:R-:W-:Y:S02]  /*92d0*/  WARPGROUP.DEPBAR.LE gsb0, 0x0 ;  /* 0x00008000000079c5 */ /* 0x000fe40000010000 */
[----:B------:R-:W-:Y:S01]  /*92e0*/  STL.64 [R1], R24 ;  /* 0x0000001801007387 */ /* 0x000fe20000100a00 */
[----:B---3--:R-:W-:Y:S01]  /*92f0*/  MOV R2, R150 ;  /* 0x0000009600027202 */ /* 0x008fe20000000f00 */
[----:B----4-:R-:W-:Y:S01]  /*9300*/  IMAD.MOV.U32 R0, RZ, RZ, R151 ;  /* 0x000000ffff007224 */ /* 0x010fe200078e0097 */
[----:B------:R-:W-:Y:S01]  /*9310*/  MOV R5, R147 ;  /* 0x0000009300057202 */ /* 0x000fe20000000f00 */
[----:B------:R-:W-:Y:S01]  /*9320*/  STL.64 [R1+0x8], R26 ;  /* 0x0000081a01007387 */ /* 0x000fe20000100a00 */
[----:B-1----:R-:W-:Y:S01]  /*9330*/  IMAD.MOV.U32 R4, RZ, RZ, R148 ;  /* 0x000000ffff047224 */ /* 0x002fe200078e0094 */
[----:B------:R-:W-:Y:S01]  /*9340*/  MOV R8, R144 ;  /* 0x0000009000087202 */ /* 0x000fe20000000f00 */
[----:B0-----:R-:W-:Y:S01]  /*9350*/  IMAD.MOV.U32 R3, RZ, RZ, R149 ;  /* 0x000000ffff037224 */ /* 0x001fe200078e0095 */
        /* <DEDUP_REMOVED lines=36> */
[----:B------:R-:W2:Y:S01]  /*95a0*/  LDL.LU.64 R150, [R1+0xce8] ;  /* 0x000ce80001967983 */ /* 0x000ea20000300a00 */
        /* <DEDUP_REMOVED lines=92> */
[----:B------:R-:W-:-:S02]  /*9b70*/  IMAD.MOV.U32 R231, RZ, RZ, R50 ;  /* 0x000000ffffe77224 */ /* 0x000fc400078e0032 */
[----:B------:R-:W-:Y:S01]  /*9b80*/  IMAD.MOV.U32 R232, RZ, RZ, R49 ;  /* 0x000000ffffe87224 */ /* 0x000fe200078e0031 */
[----:B------:R-:W2:Y:S01]  /*9b90*/  LDL.LU.64 R102, [R1+0xc28] ;  /* 0x000c280001667983 */ /* 0x000ea20000300a00 */
[----:B------:R-:W-:Y:S02]  /*9ba0*/  IMAD.MOV.U32 R235, RZ, RZ, R46 ;  /* 0x000000ffffeb7224 */ /* 0x000fe400078e002e */
[----:B------:R-:W-:Y:S01]  /*9bb0*/  IMAD.MOV.U32 R234, RZ, RZ, R47 ;  /* 0x000000ffffea7224 */ /* 0x000fe200078e002f */
        /* <DEDUP_REMOVED lines=28> */
[----:B0-----:R-:W2:Y:S04]  /*9d80*/  LDL.LU.64 R44, [R1+0xb40] ;  /* 0x000b4000012c7983 */ /* 0x001ea80000300a00 */
        /* <DEDUP_REMOVED lines=11> */
[----:B------:R-:W-:-:S02]  /*9e40*/  UMOV UR13, 0x40000040 ;  /* 0x40000040000d7882 */ /* 0x000fc40000000000 */
[----:B------:R-:W-:Y:S01]  /*9e50*/  STL [R1+0xae8], R160 ;  /* 0x000ae8a001007387 */ /* 0x000fe20000100800 */
[----:B--2---:R-:W-:-:S06]  /*9e60*/  WARPGROUP.ARRIVE ;  /* 0x00000000000079c5 */ /* 0x004fcc0000000000 */
        /* <DEDUP_REMOVED lines=335> */
[----:B------:R-:W-:-:S03]  /*b360*/  MOV R0, R151 ;  /* 0x0000009700007202 */ /* 0x000fc60000000f00 */
[----:B------:R-:W-:Y:S01]  /*b370*/  STL.64 [R1+0x40], R40 ;  /* 0x0000402801007387 */ /* 0x000fe20000100a00 */
[----:B------:R-:W-:Y:S01]  /*b380*/  MOV R4, R148 ;  /* 0x0000009400047202 */ /* 0x000fe20000000f00 */
[----:B------:R-:W-:Y:S02]  /*b390*/  IMAD.MOV.U32 R3, RZ, RZ, R149 ;  /* 0x000000ffff037224 */ /* 0x000fe400078e0095 */
[----:B------:R-:W-:Y:S01]  /*b3a0*/  STL.64 [R1+0x48], R42 ;  /* 0x0000482a01007387 */ /* 0x000fe20000100a00 */
[----:B------:R-:W-:-:S03]  /*b3b0*/  IMAD.MOV.U32 R6, RZ, RZ, R146 ;  /* 0x000000ffff067224 */ /* 0x000fc600078e0092 */
[----:B------:R0:W-:Y:S01]  /*b3c0*/  STL.64 [R1+0x50], R44 ;  /* 0x0000502c01007387 */ /* 0x0001e20000100a00 */
        /* <DEDUP_REMOVED lines=506> */
[----:B------:R-:W-:Y:S01]  /*d370*/  MOV R4, R148 ;  /* 0x0000009400047202 */ /* 0x000fe20000000f00 */
[----:B------:R-:W-:Y:S02]  /*d380*/  IMAD.MOV.U32 R3, RZ, RZ, R149 ;  /* 0x000000ffff037224 */ /* 0x000fe400078e0095 */
[----:B------:R-:W-:Y:S01]  /*d390*/  STL.64 [R1+0x48], R42 ;  /* 0x0000482a01007387 */ /* 0x000fe20000100a00 */
[----:B------:R-:W-:Y:S01]  /*d3a0*/  MOV R6, R146 ;  /* 0x0000009200067202 */ /* 0x000fe20000000f00 */
[----:B------:R-:W-:Y:S02]  /*d3b0*/  IMAD.MOV.U32 R5, RZ, RZ, R147 ;  /* 0x000000ffff057224 */ /* 0x000fe400078e0093 */
[----:B------:R0:W-:Y:S01]  /*d3c0*/  STL.64 [R1+0x50], R44 ;  /* 0x0000502c01007387 */ /* 0x0001e20000100a00 */
[----:B------:R-:W-:Y:S01]  /*d3d0*/  MOV R8, R144 ;  /* 0x0000009000087202 */ /* 0x000fe20000000f00 */
[----:B------:R-:W-:-:S02]  /*d3e0*/  IMAD.MOV.U32 R7, RZ, RZ, R145 ;  /* 0x000000ffff077224 */ /* 0x000fc400078e0091 */
[----:B------:R-:W3:Y:S01]  /*d3f0*/  LDL.LU.64 R150, [R1+0x778] ;  /* 0x0007780001967983 */ /* 0x000ee20000300a00 */
[----:B------:R-:W-:Y:S01]  /*d400*/  MOV R10, R142 ;  /* 0x0000008e000a7202 */ /* 0x000fe20000000f00 */
[----:B------:R-:W-:Y:S02]  /*d410*/  IMAD.MOV.U32 R9, RZ, RZ, R143 ;  /* 0x000000ffff097224 */ /* 0x000fe400078e008f */
[----:B------:R-:W3:Y:S01]  /*d420*/  LDL.LU.64 R148, [R1+0x770] ;  /* 0x0007700001947983 */ /* 0x000ee20000300a00 */
[----:B------:R-:W-:Y:S01]  /*d430*/  MOV R12, R140 ;  /* 0x0000008c000c7202 */ /* 0x000fe20000000f00 */
[----:B------:R-:W-:Y:S02]  /*d440*/  IMAD.MOV.U32 R11, RZ, RZ, R141 ;  /* 0x000000ffff0b7224 */ /* 0x000fe400078e008d */
[----:B------:R-:W3:Y:S01]  /*d450*/  LDL.LU.64 R146, [R1+0x768] ;  /* 0x0007680001927983 */ /* 0x000ee20000300a00 */
        /* <DEDUP_REMOVED lines=251> */
[----:B------:R-:W-:-:S02]  /*e410*/  UIADD3 UR12, UR10, 0x802, URZ ;  /* 0x000008020a0c7890 */ /* 0x000fc4000fffe03f */
        /* <DEDUP_REMOVED lines=506> */
[----:B------:R-:W-:Y:S01]  /*103c0*/  UIADD3 UR12, UR10, 0x806, URZ ;  /* 0x000008060a0c7890 */ /* 0x000fe2000fffe03f */
[----:B------:R-:W-:Y:S01]  /*103d0*/  MOV R235, R3 ;  /* 0x0000000300eb7202 */ /* 0x000fe20000000f00 */
[----:B------:R-:W-:Y:S01]  /*103e0*/  UIADD3 UR14, UR11, 0x806, URZ ;  /* 0x000008060b0e7890 */ /* 0x000fe2000fffe03f */
[----:B------:R0:W5:Y:S01]  /*103f0*/  LDL.LU R16, [R1+0x2c4] ;  /* 0x0002c40001107983 */ /* 0x0001620000300800 */
[----:B------:R-:W-:Y:S01]  /*10400*/  UMOV UR13, 0x40000040 ;  /* 0x40000040000d7882 */ /* 0x000fe20000000000 */
[----:B------:R-:W-:-:S02]  /*10410*/  UMOV UR15, 0x40000040 ;  /* 0x40000040000f7882 */ /* 0x000fc40000000000 */
[----:B------:R0:W5:Y:S04]  /*10420*/  LDL.LU R2, [R1+0x2c0] ;  /* 0x0002c00001027983 */ /* 0x0001680000300800 */
[----:B------:R0:W5:Y:S01]  /*10430*/  LDL.LU R0, [R1+0x2bc] ;  /* 0x0002bc0001007983 */ /* 0x0001620000300800 */
        /* <DEDUP_REMOVED lines=96> */
[----:B------:R-:W-:Y:S01]  /*10a40*/  BPT.TRAP 0x1 ;  /* 0x000000040000795c */ /* 0x000fe20000300000 */
.L_x_23:
[----:B------:R-:W-:Y:S02]  /*10a50*/  UISETP.GT.U32.AND UP0, UPT, UR38, 0x1, UPT ;  /* 0x000000012600788c */ /* 0x000fe4000bf04070 */
[----:B------:R-:W-:-:S04]  /*10a60*/  ULEA UR8, UR7, UR8, 0x3 ;  /* 0x0000000807087291 */ /* 0x000fc8000f8e183f */
[----:B------:R-:W-:Y:S01]  /*10a70*/  UIADD3 UR8, UR8, 0x18, URZ ;  /* 0x0000001808087890 */ /* 0x000fe2000fffe03f */
[----:B------:R-:W-:-:S03]  /*10a80*/  PLOP3.LUT P1, PT, PT, PT, UP0, 0x80, 0x0 ;  /* 0x000000000000781c */ /* 0x000fc60003f2f008 */
[----:B------:R-:W-:-:S09]  /*10a90*/  UPRMT UR8, URZ, 0x654, UR8 ;  /* 0x000006543f087896 */ /* 0x000fd20008000008 */
[----:B------:R-:W-:Y:S01]  /*10aa0*/  SYNCS.ARRIVE.TRANS64.RED.A1T0 RZ, [UR8], RZ ;  /* 0x000000ffffff79a7 */ /* 0x000fe20008100408 */
[----:B------:R-:W-:Y:S05]  /*10ab0*/  @P1 BRA `(.L_x_24) ;  /* 0x0000000000041947 */ /* 0x000fea0003800000 */
[----:B------:R-:W-:Y:S01]  /*10ac0*/  BPT.TRAP 0x1 ;  /* 0x000000040000795c */ /* 0x000fe20000300000 */
.L_x_24:
[----:B------:R-:W-:Y:S01]  /*10ad0*/  UIADD3 UR6, UR6, 0x1, URZ ;  /* 0x0000000106067890 */ /* 0x000fe2000fffe03f */
[C---:B-----5:R-:W-:Y:S01]  /*10ae0*/  ISETP.GT.AND P1, PT, R0.reuse, 0x1, PT ;  /* 0x000000010000780c */ /* 0x060fe20003f24270 */
[----:B------:R-:W-:Y:S01]  /*10af0*/  UIADD3 UR7, UR7, 0x1, URZ ;  /* 0x0000000107077890 */ /* 0x000fe2000fffe03f */
[----:B------:R-:W-:Y:S01]  /*10b00*/  VIADD R0, R0, 0xffffffff ;  /* 0xffffffff00007836 */ /* 0x000fe20000000000 */
[----:B------:R-:W-:Y:S02]  /*10b10*/  UISETP.NE.AND UP0, UPT, UR6, 0x3, UPT ;  /* 0x000000030600788c */ /* 0x000fe4000bf05270 */
[----:B------:R-:W-:Y:S02]  /*10b20*/  UISETP.NE.AND UP1, UPT, UR7, 0x3, UPT ;  /* 0x000000030700788c */ /* 0x000fe4000bf25270 */
[----:B------:R-:W-:Y:S02]  /*10b30*/  USEL UR8, URZ, 0x1, UP0 ;  /* 0x000000013f087887 */ /* 0x000fe40008000000 */
[----:B------:R-:W-:-:S02]  /*10b40*/  USEL UR6, UR6, URZ, UP0 ;  /* 0x0000003f06067287 */ /* 0x000fc40008000000 */
[----:B------:R-:W-:Y:S02]  /*10b50*/  USEL UR7, UR7, URZ, UP1 ;  /* 0x0000003f07077287 */ /* 0x000fe40008800000 */
[----:B------:R-:W-:Y:S01]  /*10b60*/  ULOP3.LUT UR9, UR9, UR8, URZ, 0x3c, !UPT ;  /* 0x0000000809097292 */ /* 0x000fe2000f8e3c3f */
[----:B------:R-:W-:Y:S11]  /*10b70*/  @P1 BRA `(.L_x_25) ;  /* 0xffffff7c00701947 */ /* 0x000ff6000383ffff */
.L_x_18:
[----:B-----5:R-:W0:Y:S02]  /*10b80*/  LDC R0, c[0x0][0x28c] ;  /* 0x0000a300ff007b82 */ /* 0x020e240000000800 */
[----:B0-----:R-:W-:-:S13]  /*10b90*/  ISETP.GE.AND P1, PT, R0, 0x1, PT ;  /* 0x000000010000780c */ /* 0x001fda0003f26270 */
[----:B------:R-:W-:Y:S05]  /*10ba0*/  @!P1 BRA `(.L_x_26) ;  /* 0x00000000004c9947 */ /* 0x000fea0003800000 */
[----:B------:R-:W-:Y:S05]  /*10bb0*/  @!P0 BRA `(.L_x_27) ;  /* 0x0000000000048947 */ /* 0x000fea0003800000 */
[----:B------:R-:W-:Y:S01]  /*10bc0*/  BPT.TRAP 0x1 ;  /* 0x000000040000795c */ /* 0x000fe20000300000 */
.L_x_27:
[----:B------:R-:W0:Y:S01]  /*10bd0*/  S2UR UR7, SR_CgaCtaId ;  /* 0x00000000000779c3 */ /* 0x000e220000008800 */
[----:B------:R-:W-:-:S04]  /*10be0*/  UISETP.LT.AND UP0, UPT, UR43, 0x1, UPT ;  /* 0x000000012b00788c */ /* 0x000fc8000bf01270 */
[----:B------:R-:W-:Y:S02]  /*10bf0*/  USEL UR6, UR43, 0x1, UP0 ;  /* 0x000000012b067887 */ /* 0x000fe40008000000 */
[----:B------:R-:W-:Y:S02]  /*10c00*/  UISETP.GT.U32.AND UP0, UPT, UR38, 0x1, UPT ;  /* 0x000000012600788c */ /* 0x000fe4000bf04070 */
[----:B------:R-:W-:-:S04]  /*10c10*/  UIADD3 UR6, UR37, UR43, -UR6 ;  /* 0x0000002b25067290 */ /* 0x000fc8000fffe806 */
[----:B------:R-:W-:Y:S01]  /*10c20*/  UIMAD.WIDE.U32 UR4, UR6, -0x55555555, URZ ;  /* 0xaaaaaaab060478a5 */ /* 0x000fe2000f8e003f */
[----:B------:R-:W-:-:S03]  /*10c30*/  PLOP3.LUT P0, PT, PT, PT, UP0, 0x80, 0x0 ;  /* 0x000000000000781c */ /* 0x000fc60003f0f008 */
[----:B------:R-:W-:-:S03]  /*10c40*/  USHF.R.U32.HI UR4, URZ, 0x1, UR5 ;  /* 0x000000013f047899 */ /* 0x000fc60008011605 */
[----:B------:R-:W-:Y:S01]  /*10c50*/  UMOV UR5, 0x400 ;  /* 0x0000040000057882 */ /* 0x000fe20000000000 */
[----:B------:R-:W-:Y:S02]  /*10c60*/  UIMAD UR6, UR4, -0x3, UR6 ;  /* 0xfffffffd040678a4 */ /* 0x000fe4000f8e0206 */
[----:B0-----:R-:W-:-:S04]  /*10c70*/  ULEA UR5, UR7, UR5, 0x18 ;  /* 0x0000000507057291 */ /* 0x001fc8000f8ec03f */
[----:B------:R-:W-:-:S04]  /*10c80*/  ULEA UR6, UR6, UR5, 0x3 ;  /* 0x0000000506067291 */ /* 0x000fc8000f8e183f */
[----:B------:R-:W-:-:S04]  /*10c90*/  UIADD3 UR6, UR6, 0x18, URZ ;  /* 0x0000001806067890 */ /* 0x000fc8000fffe03f */
[----:B------:R-:W-:-:S09]  /*10ca0*/  UPRMT UR6, URZ, 0x654, UR6 ;  /* 0x000006543f067896 */ /* 0x000fd20008000006 */
[----:B------:R-:W-:Y:S01]  /*10cb0*/  SYNCS.ARRIVE.TRANS64.RED.A1T0 RZ, [UR6], RZ ;  /* 0x000000ffffff79a7 */ /* 0x000fe20008100406 */
[----:B------:R-:W-:Y:S05]  /*10cc0*/  @P0 BRA `(.L_x_26) ;  /* 0x0000000000040947 */ /* 0x000fea0003800000 */
[----:B------:R-:W-:Y:S01]  /*10cd0*/  BPT.TRAP 0x1 ;  /* 0x000000040000795c */ /* 0x000fe20000300000 */
.L_x_26:
[----:B------:R-:W0:Y:S01]  /*10ce0*/  S2R R8, SR_TID.X ;  /* 0x0000000000087919 */ /* 0x000e220000002100 */
[----:B------:R-:W-:Y:S01]  /*10cf0*/  MOV R19, 0x6540 ;  /* 0x0000654000137802 */ /* 0x000fe20000000f00 */
[----:B------:R-:W-:Y:S01]  /*10d00*/  USHF.R.S32.HI UR10, URZ, 0x1f, UR42 ;  /* 0x0000001f3f0a7899 */ /* 0x000fe2000801142a */
[----:B------:R-:W-:Y:S01]  /*10d10*/  LOP3.LUT R4, R160, 0x1, RZ, 0xc0, !PT ;  /* 0x00000001a0047812 */ /* 0x000fe200078ec0ff */
[----:B------:R-:W-:Y:S01]  /*10d20*/  ULDC.64 UR8, c[0x0][0x5d0] ;  /* 0x0001740000087ab9 */ /* 0x000fe20000000a00 */
[----:B------:R-:W-:Y:S01]  /*10d30*/  UIMAD.WIDE UR6, UR40, 0x100, URZ ;  /* 0x00000100280678a5 */ /* 0x000fe2000f8e023f */
[----:B------:R-:W-:Y:S01]  /*10d40*/  IMAD.U32 R6, RZ, RZ, UR8 ;  /* 0x00000008ff067e24 */ /* 0x000fe2000f8e00ff */
[----:B------:R-:W-:Y:S01]  /*10d50*/  UIMAD UR4, UR10, UR8, URZ ;  /* 0x000000080a0472a4 */ /* 0x000fe2000f8e023f */
[----:B------:R-:W-:Y:S01]  /*10d60*/  SHF.L.U32 R3, R4, 0x6, RZ ;  /* 0x0000000604037819 */ /* 0x000fe200000006ff */
[----:B------:R-:W-:Y:S02]  /*10d70*/  USHF.L.U32 UR40, UR40, 0x8, URZ ;  /* 0x0000000828287899 */ /* 0x000fe4000800063f */
[----:B------:R-:W-:Y:S01]  /*10d80*/  UIMAD UR4, UR42, UR9, UR4 ;  /* 0x000000092a0472a4 */ /* 0x000fe2000f8e0204 */
[----:B------:R-:W-:Y:S01]  /*10d90*/  ULDC UR8, c[0x0][0x284] ;  /* 0x0000a10000087ab9 */ /* 0x000fe20000000800 */
[----:B------:R-:W-:Y:S01]  /*10da0*/  UIADD3 UR37, UR43, UR37, URZ ;  /* 0x000000252b257290 */ /* 0x000fe2000fffe03f */
[----:B------:R-:W-:Y:S01]  /*10db0*/  IMAD.U32 R17, RZ, RZ, UR8 ;  /* 0x00000008ff117e24 */ /* 0x000fe2000f8e00ff */
[----:B------:R-:W-:-:S02]  /*10dc0*/  UISETP.GE.U32.AND UP2, UPT, UR43, 0x3, UPT ;  /* 0x000000032b00788c */ /* 0x000fc4000bf46070 */
[----:B------:R-:W-:-:S04]  /*10dd0*/  UISETP.GT.U32.AND UP1, UPT, UR37, 0x2, UPT ;  /* 0x000000022500788c */ /* 0x000fc8000bf24070 */
[----:B------:R-:W-:Y:S01]  /*10de0*/  UISETP.LT.U32.AND UP1, UPT, UR43, 0x3, UP1 ;  /* 0x000000032b00788c */ /* 0x000fe20008f21070 */
[C---:B0-----:R-:W-:Y:S01]  /*10df0*/  IMAD.SHL.U32 R18, R8.reuse, 0x2, RZ ;  /* 0x0000000208127824 */ /* 0x041fe200078e00ff */
[----:B------:R-:W-:Y:S02]  /*10e00*/  SHF.R.U32.HI R0, RZ, 0x2, R8 ;  /* 0x00000002ff007819 */ /* 0x000fe40000011608 */
[----:B------:R-:W-:Y:S02]  /*10e10*/  LOP3.LUT R5, R8, 0x60, RZ, 0xc0, !PT ;  /* 0x0000006008057812 */ /* 0x000fe400078ec0ff */
[----:B------:R-:W-:Y:S02]  /*10e20*/  LOP3.LUT R18, R18, 0x6, RZ, 0xc0, !PT ;  /* 0x0000000612127812 */ /* 0x000fe400078ec0ff */
[----:B------:R-:W-:Y:S02]  /*10e30*/  LOP3.LUT R0, R0, 0x7, RZ, 0xc0, !PT ;  /* 0x0000000700007812 */ /* 0x000fe400078ec0ff */
[----:B------:R-:W-:Y:S01]  /*10e40*/  PRMT R18, R18, R19, UR41 ;  /* 0x0000002912127e16 */ /* 0x000fe20008000013 */
[----:B------:R-:W-:Y:S01]  /*10e50*/  USHF.L.U32 UR41, UR41, 0x8, URZ ;  /* 0x0000000829297899 */ /* 0x000fe2000800063f */
[----:B------:R-:W-:-:S02]  /*10e60*/  SHF.R.U32.HI R5, RZ, 0x1, R5 ;  /* 0x00000001ff057819 */ /* 0x000fc40000011605 */
[----:B------:R-:W-:Y:S02]  /*10e70*/  SHF.R.S32.HI R19, RZ, 0x1f, R18 ;  /* 0x0000001fff137819 */ /* 0x000fe40000011412 */
[--C-:B------:R-:W-:Y:S02]  /*10e80*/  LOP3.LUT R3, R3, 0x40, R0.reuse, 0xe2, !PT ;  /* 0x0000004003037812 */ /* 0x100fe400078ee200 */
[----:B------:R-:W-:Y:S01]  /*10e90*/  IADD3 R0, RZ, -R5, -R0 ;  /* 0x80000005ff007210 */ /* 0x000fe20007ffe800 */
[----:B------:R-:W-:Y:S01]  /*10ea0*/  IMAD.WIDE.U32 R6, R6, UR42, R18 ;  /* 0x0000002a06067c25 */ /* 0x000fe2000f8e0012 */
[----:B------:R-:W-:-:S03]  /*10eb0*/  LOP3.LUT R3, R3, UR6, R5, 0xfe, !PT ;  /* 0x0000000603037c12 */ /* 0x000fc6000f8efe05 */
[----:B------:R-:W-:Y:S01]  /*10ec0*/  IMAD R0, R4, -0x40, R0 ;  /* 0xffffffc004007824 */ /* 0x000fe200078e0200 */
[----:B------:R-:W-:Y:S01]  /*10ed0*/  IADD3 R7, R7, UR4, RZ ;  /* 0x0000000407077c10 */ /* 0x000fe2000fffe0ff */
[----:B------:R-:W-:Y:S01]  /*10ee0*/  ULDC UR4, c[0x0][0x288] ;  /* 0x0000a20000047ab9 */ /* 0x000fe20000000800 */
[----:B------:R-:W-:Y:S01]  /*10ef0*/  MOV R4, 0xfffffffe ;  /* 0xfffffffe00047802 */ /* 0x000fe20000000f00 */
[----:B------:R-:W-:Y:S01]  /*10f00*/  UISETP.GE.AND UP0, UPT, UR41, UR4, UPT ;  /* 0x000000042900728c */ /* 0x000fe2000bf06270 */
[----:B------:R-:W-:Y:S02]  /*10f10*/  IADD3 R17, R17, -UR40, R0 ;  /* 0x8000002811117c10 */ /* 0x000fe4000fffe000 */
[----:B------:R-:W-:Y:S01]  /*10f20*/  LOP3.LUT R0, R8, 0x3, RZ, 0xc0, !PT ;  /* 0x0000000308007812 */ /* 0x000fe200078ec0ff */
[----:B------:R-:W-:Y:S02]  /*10f30*/  UISETP.GE.OR UP0, UPT, UR40, UR8, UP0 ;  /* 0x000000082800728c */ /* 0x000fe40008706670 */
[----:B------:R-:W-:-:S02]  /*10f40*/  USEL UR8, URZ, 0x1, !UP1 ;  /* 0x000000013f087887 */ /* 0x000fc4000c800000 */
[----:B------:R-:W-:Y:S01]  /*10f50*/  IMAD R0, R0, R4, UR4 ;  /* 0x0000000400007e24 */ /* 0x000fe2000f8e0204 */
[----:B------:R-:W-:Y:S01]  /*10f60*/  UIMAD.WIDE.U32 UR4, UR37, -0x55555555, URZ ;  /* 0xaaaaaaab250478a5 */ /* 0x000fe2000f8e003f */
[----:B------:R-:W-:Y:S01]  /*10f70*/  PLOP3.LUT P0, PT, PT, PT, UP0, 0x80, 0x0 ;  /* 0x000000000000781c */ /* 0x000fe20003f0f008 */
[----:B------:R-:W-:Y:S01]  /*10f80*/  ULOP3.LUT UR36, UR36, UR8, URZ, 0x3c, !UPT ;  /* 0x0000000824247292 */ /* 0x000fe2000f8e3c3f */
[----:B------:R-:W-:Y:S01]  /*10f90*/  VIADD R0, R0, -UR41 ;  /* 0x8000002900007c36 */ /* 0x000fe20008000000 */
[----:B------:R-:W-:Y:S01]  /*10fa0*/  USHF.R.U32.HI UR4, URZ, 0x1, UR5 ;  /* 0x000000013f047899 */ /* 0x000fe20008011605 */
[----:B------:R-:W-:-:S03]  /*10fb0*/  UMOV UR40, 0xffffffff ;  /* 0xffffffff00287882 */ /* 0x000fc60000000000 */
[----:B------:R-:W-:Y:S02]  /*10fc0*/  UIMAD UR37, UR4, -0x3, UR37 ;  /* 0xfffffffd042578a4 */ /* 0x000fe4000f8e0225 */
[----:B------:R-:W-:-:S04]  /*10fd0*/  @UP2 ULOP3.LUT UR36, UR36, 0x1, UR4, 0x78, !UPT ;  /* 0x0000000124242892 */ /* 0x000fc8000f8e7804 */
[----:B------:R-:W-:Y:S08]  /*10fe0*/  @P0 BRA `(.L_x_28) ;  /* 0x0000010400d80947 */ /* 0x000ff00003800000 */
[----:B------:R-:W-:Y:S01]  /*10ff0*/  FSETP.NEU.AND P0, PT, R16, RZ, PT ;  /* 0x000000ff1000720b */ /* 0x000fe20003f0d000 */
[----:B------:R-:W-:Y:S01]  /*11000*/  ULDC.64 UR8, c[0x0][0x5c8] ;  /* 0x0001720000087ab9 */ /* 0x000fe20000000a00 */
[----:B------:R-:W-:Y:S01]  /*11010*/  ISETP.GT.AND P3, PT, R17, RZ, PT ;  /* 0x000000ff1100720c */ /* 0x000fe20003f64270 */
[----:B------:R-:W-:Y:S01]  /*11020*/  UIMAD UR4, UR7, UR8, URZ ;  /* 0x00000008070472a4 */ /* 0x000fe2000f8e023f */
[----:B------:R-:W-:Y:S01]  /*11030*/  MOV R10, UR9 ;  /* 0x00000009000a7c02 */ /* 0x000fe20008000f00 */
[C---:B------:R-:W-:Y:S01]  /*11040*/  IMAD.WIDE.U32 R6, R3.reuse, UR8, R6 ;  /* 0x0000000803067c25 */ /* 0x040fe2000f8e0006 */
[----:B------:R-:W-:Y:S01]  /*11050*/  BSSY B0, `(.L_x_28) ;  /* 0x000106f000007945 */ /* 0x000fe20003800000 */
[----:B------:R-:W-:Y:S02]  /*11060*/  ISETP.GT.AND P1, PT, R0, RZ, P3 ;  /* 0x000000ff0000720c */ /* 0x000fe40001f24270 */
[----:B------:R-:W-:-:S04]  /*11070*/  IMAD R10, R3, R10, UR4 ;  /* 0x00000004030a7e24 */ /* 0x000fc8000f8e020a */
[----:B------:R-:W-:Y:S01]  /*11080*/  IMAD.IADD R10, R7, 0x1, R10 ;  /* 0x00000001070a7824 */ /* 0x000fe200078e020a */
[----:B------:R-:W-:Y:S06]  /*11090*/  @!P0 BRA `(.L_x_29) ;  /* 0x000000b800108947 */ /* 0x000fec0003800000 */
[----:B------:R-:W0:Y:S01]  /*110a0*/  LDC.64 R22, c[0x0][0x5b8] ;  /* 0x00016e00ff167b82 */ /* 0x000e220000000a00 */
[----:B------:R-:W2:Y:S01]  /*110b0*/  LDL.LU R11, [R1] ;  /* 0x00000000010b7983 */ /* 0x000ea20000300800 */
[----:B------:R-:W-:-:S06]  /*110c0*/  ULDC.64 UR4, c[0x0][0x5c0] ;  /* 0x0001700000047ab9 */ /* 0x000fcc0000000a00 */
[----:B------:R-:W1:Y:S08]  /*110d0*/  LDC.64 R14, c[0x0][0x5b0] ;  /* 0x00016c00ff0e7b82 */ /* 0x000e700000000a00 */
[----:B------:R-:W3:Y:S01]  /*110e0*/  LDC.64 R12, c[0x0][0x5a8] ;  /* 0x00016a00ff0c7b82 */ /* 0x000ee20000000a00 */
[C---:B0-----:R-:W-:Y:S02]  /*110f0*/  IMAD R157, R22.reuse, UR10, RZ ;  /* 0x0000000a169d7c24 */ /* 0x041fe4000f8e02ff */
[----:B------:R-:W-:-:S04]  /*11100*/  IMAD.WIDE.U32 R152, R22, UR42, R18 ;  /* 0x0000002a16987c25 */ /* 0x000fc8000f8e0012 */
[----:B------:R-:W-:Y:S02]  /*11110*/  IMAD R157, R23, UR42, R157 ;  /* 0x0000002a179d7c24 */ /* 0x000fe4000f8e029d */
[----:B-1----:R-:W-:Y:S02]  /*11120*/  IMAD R156, R14, UR7, RZ ;  /* 0x000000070e9c7c24 */ /* 0x002fe4000f8e02ff */
[----:B------:R-:W-:Y:S01]  /*11130*/  IMAD.MOV.U32 R20, RZ, RZ, R152 ;  /* 0x000000ffff147224 */ /* 0x000fe200078e0098 */
[----:B------:R-:W-:Y:S01]  /*11140*/  IADD3 R21, R153, R157, RZ ;  /* 0x0000009d99157210 */ /* 0x000fe20007ffe0ff */
[C---:B------:R-:W-:Y:S02]  /*11150*/  IMAD R156, R3.reuse, R15, R156 ;  /* 0x0000000f039c7224 */ /* 0x040fe400078e029c */
[----:B------:R-:W-:-:S05]  /*11160*/  IMAD.WIDE.U32 R4, R3, R14, R20 ;  /* 0x0000000e03047225 */ /* 0x000fca00078e0014 */
[----:B------:R-:W-:Y:S02]  /*11170*/  IADD3 R5, R5, R156, RZ ;  /* 0x0000009c05057210 */ /* 0x000fe40007ffe0ff */
[----:B---3--:R-:W-:-:S04]  /*11180*/  LEA R8, P0, R4, R12, 0x1 ;  /* 0x0000000c04087211 */ /* 0x008fc800078008ff */
[----:B------:R-:W-:-:S05]  /*11190*/  LEA.HI.X R9, R4, R13, R5, 0x1, P0 ;  /* 0x0000000d04097211 */ /* 0x000fca00000f0c05 */
[----:B------:R-:W3:Y:S01]  /*111a0*/  @P1 LDG.E.LTC128B.U16 R23, desc[UR44][R8.64] ;  /* 0x0000002c08171981 */ /* 0x000ee2000c1e1520 */
[----:B------:R-:W-:Y:S01]  /*111b0*/  BSSY B1, `(.L_x_30) ;  /* 0x0000011000017945 */ /* 0x000fe20003800000 */
[----:B---3--:R-:W-:-:S05]  /*111c0*/  HADD2.F32 R4, -RZ, R23.H0_H0 ;  /* 0x20000017ff047230 */ /* 0x008fca0000004100 */
[----:B------:R-:W-:-:S04]  /*111d0*/  FMUL R4, R4, R16 ;  /* 0x0000001004047220 */ /* 0x000fc80000400000 */
[----:B--2---:R-:W-:Y:S01]  /*111e0*/  FFMA R7, R11, R2, R4 ;  /* 0x000000020b077223 */ /* 0x004fe20000000004 */
[----:B------:R-:W-:-:S04]  /*111f0*/  LEA R4, P0, R6, UR4, 0x1 ;  /* 0x0000000406047c11 */ /* 0x000fc8000f8008ff */
[----:B------:R-:W-:Y:S02]  /*11200*/  LEA.HI.X R5, R6, UR5, R10, 0x1, P0 ;  /* 0x0000000506057c11 */ /* 0x000fe400080f0c0a */
[----:B------:R-:W-:-:S05]  /*11210*/  F2FP.F16.F32.PACK_AB R6, RZ, R7 ;  /* 0x00000007ff06723e */ /* 0x000fca00000000ff */
[----:B------:R0:W-:Y:S02]  /*11220*/  @P1 STG.E.U16 desc[UR44][R4.64], R6 ;  /* 0x0000000604001986 */ /* 0x0001e4000c10152c */
[----:B0-----:R-:W-:-:S04]  /*11230*/  IMAD.WIDE.U32 R6, R3, R14, R18 ;  /* 0x0000000e03067225 */ /* 0x001fc800078e0012 */
[----:B------:R-:W-:Y:S02]  /*11240*/  IMAD.IADD R7, R156, 0x1, R7 ;  /* 0x000000019c077824 */ /* 0x000fe400078e0207 */
[----:B------:R-:W-:-:S05]  /*11250*/  IMAD.WIDE.U32 R6, R22, UR42, R6 ;  /* 0x0000002a16067c25 */ /* 0x000fca000f8e0006 */
[----:B------:R-:W-:Y:S02]  /*11260*/  IADD3 R7, R157, R7, RZ ;  /* 0x000000079d077210 */ /* 0x000fe40007ffe0ff */
[----:B------:R-:W-:-:S04]  /*11270*/  LEA R10, P0, R6, R12, 0x1 ;  /* 0x0000000c060a7211 */ /* 0x000fc800078008ff */
[----:B------:R-:W-:Y:S02]  /*11280*/  LEA.HI.X R11, R6, R13, R7, 0x1, P0 ;  /* 0x0000000d060b7211 */ /* 0x000fe400000f0c07 */
[----:B------:R-:W-:-:S13]  /*11290*/  ISETP.GT.AND P0, PT, R0, 0x1, P3 ;  /* 0x000000010000780c */ /* 0x000fda0001f04270 */
[----:B------:R-:W-:Y:S05]  /*112a0*/  @!P0 BRA `(.L_x_31) ;  /* 0x0000000000048947 */ /* 0x000fea0003800000 */
[----:B------:R0:W5:Y:S02]  /*112b0*/  LDG.E.LTC128B.U16 R23, desc[UR44][R10.64+0x2] ;  /* 0x0000022c0a177981 */ /* 0x000164000c1e1520 */
.L_x_31:
[----:B------:R-:W-:Y:S05]  /*112c0*/  BSYNC B1 ;  /* 0x0000000000017941 */ /* 0x000fea0003800000 */
.L_x_30:
[----:B------:R-:W2:Y:S01]  /*112d0*/  LDL.LU R7, [R1+0x4] ;  /* 0x0000040001077983 */ /* 0x000ea20000300800 */
[----:B-----5:R-:W-:Y:S01]  /*112e0*/  HADD2.F32 R6, -RZ, R23.H0_H0 ;  /* 0x20000017ff067230 */ /* 0x020fe20000004100 */
[C---:B------:R-:W-:Y:S01]  /*112f0*/  SHF.L.U64.HI R155, R14.reuse, 0x3, R15 ;  /* 0x000000030e9b7819 */ /* 0x040fe2000001020f */
[----:B------:R-:W-:Y:S01]  /*11300*/  IMAD.SHL.U32 R154, R14, 0x8, RZ ;  /* 0x000000080e9a7824 */ /* 0x000fe200078e00ff */
[----:B------:R-:W3:Y:S02]  /*11310*/  LDL.LU R158, [R1+0x8] ;  /* 0x00000800019e7983 */ /* 0x000ee40000300800 */
[----:B------:R-:W-:-:S04]  /*11320*/  FMUL R6, R6, R16 ;  /* 0x0000001006067220 */ /* 0x000fc80000400000 */
[----:B--2---:R-:W-:-:S05]  /*11330*/  FFMA R6, R7, R2, R6 ;  /* 0x0000000207067223 */ /* 0x004fca0000000006 */
[----:B------:R-:W-:-:S05]  /*11340*/  F2FP.F16.F32.PACK_AB R6, RZ, R6 ;  /* 0x00000006ff06723e */ /* 0x000fca00000000ff */
[----:B------:R1:W-:Y:S01]  /*11350*/  @P0 STG.E.U16 desc[UR44][R4.64+0x2], R6 ;  /* 0x0000020604000986 */ /* 0x0003e2000c10152c */
[----:B------:R-:W-:-:S04]  /*11360*/  ISETP.GT.AND P0, PT, R17, 0x8, PT ;  /* 0x000000081100780c */ /* 0x000fc80003f04270 */
[----:B------:R-:W-:Y:S01]  /*11370*/  ISETP.GT.AND P1, PT, R0, RZ, P0 ;  /* 0x000000ff0000720c */ /* 0x000fe20000724270 */
[----:B-1----:R-:W-:-:S05]  /*11380*/  IMAD.WIDE.U32 R6, R3, R14, R154 ;  /* 0x0000000e03067225 */ /* 0x002fca00078e009a */
[----:B------:R-:W-:Y:S02]  /*11390*/  IADD3 R156, R156, R7, RZ ;  /* 0x000000079c9c7210 */ /* 0x000fe40007ffe0ff */
[----:B------:R-:W-:-:S05]  /*113a0*/  IADD3 R7, P2, R152, R6, RZ ;  /* 0x0000000698077210 */ /* 0x000fca0007f5e0ff */
[----:B------:R-:W-:Y:S01]  /*113b0*/  IMAD.X R9, R156, 0x1, R21, P2 ;  /* 0x000000019c097824 */ /* 0x000fe200010e0615 */
[----:B------:R-:W-:-:S04]  /*113c0*/  LEA R8, P2, R7, R12, 0x1 ;  /* 0x0000000c07087211 */ /* 0x000fc800078408ff */
[----:B------:R-:W-:-:S05]  /*113d0*/  LEA.HI.X R9, R7, R13, R9, 0x1, P2 ;  /* 0x0000000d07097211 */ /* 0x000fca00010f0c09 */
[----:B------:R1:W2:Y:S01]  /*113e0*/  @P1 LDG.E.LTC128B.U16 R23, desc[UR44][R8.64] ;  /* 0x0000002c08171981 */ /* 0x0002a2000c1e1520 */
[----:B------:R-:W-:Y:S01]  /*113f0*/  IADD3 R6, P2, R18, R6, RZ ;  /* 0x0000000612067210 */ /* 0x000fe20007f5e0ff */
[----:B------:R-:W-:Y:S01]  /*11400*/  BSSY B1, `(.L_x_32) ;  /* 0x0000016000017945 */ /* 0x000fe20003800000 */
[----:B------:R-:W-:Y:S02]  /*11410*/  ISETP.GT.AND P4, PT, R0, 0x1, P0 ;  /* 0x000000010000780c */ /* 0x000fe40000784270 */
[----:B------:R-:W-:Y:S02]  /*11420*/  IADD3.X R7, R19, R156, RZ, P2, !PT ;  /* 0x0000009c13077210 */ /* 0x000fe400017fe4ff */
[----:B------:R-:W-:Y:S01]  /*11430*/  MOV R156, UR9 ;  /* 0x00000009009c7c02 */ /* 0x000fe20008000f00 */
[----:B------:R-:W-:-:S04]  /*11440*/  IMAD.WIDE.U32 R6, R22, UR42, R6 ;  /* 0x0000002a16067c25 */ /* 0x000fc8000f8e0006 */
[----:B------:R-:W-:Y:S01]  /*11450*/  IMAD.IADD R7, R157, 0x1, R7 ;  /* 0x000000019d077824 */ /* 0x000fe200078e0207 */
[----:B-1----:R-:W-:-:S04]  /*11460*/  LEA R8, P2, R6, R12, 0x1 ;  /* 0x0000000c06087211 */ /* 0x002fc800078408ff */
[----:B------:R-:W-:Y:S01]  /*11470*/  LEA.HI.X R9, R6, R13, R7, 0x1, P2 ;  /* 0x0000000d06097211 */ /* 0x000fe200010f0c07 */
[----:B--2---:R-:W-:-:S05]  /*11480*/  HADD2.F32 R6, -RZ, R23.H0_H0 ;  /* 0x20000017ff067230 */ /* 0x004fca0000004100 */
[----:B------:R-:W-:-:S04]  /*11490*/  FMUL R6, R6, R16 ;  /* 0x0000001006067220 */ /* 0x000fc80000400000 */
[----:B---3--:R-:W-:Y:S01]  /*114a0*/  FFMA R7, R158, R2, R6 ;  /* 0x000000029e077223 */ /* 0x008fe20000000006 */
[----:B------:R-:W-:Y:S01]  /*114b0*/  MOV R158, UR8 ;  /* 0x00000008009e7c02 */ /* 0x000fe20008000f00 */
[----:B------:R-:W-:-:S03]  /*114c0*/  IMAD.U32 R6, RZ, RZ, UR8 ;  /* 0x00000008ff067e24 */ /* 0x000fc6000f8e00ff */
[----:B------:R-:W-:Y:S01]  /*114d0*/  F2FP.F16.F32.PACK_AB R7, RZ, R7 ;  /* 0x00000007ff07723e */ /* 0x000fe200000000ff */
[----:B------:R-:W-:Y:S01]  /*114e0*/  IMAD.SHL.U32 R158, R158, 0x10, RZ ;  /* 0x000000109e9e7824 */ /* 0x000fe200078e00ff */
[----:B------:R-:W-:Y:S02]  /*114f0*/  SHF.L.U64.HI R156, R6, 0x4, R156 ;  /* 0x00000004069c7819 */ /* 0x000fe4000001029c */
[----:B------:R-:W-:Y:S02]  /*11500*/  PRMT R159, R7, 0x7610, R159 ;  /* 0x00007610079f7816 */ /* 0x000fe4000000009f */
[----:B------:R-:W-:-:S04]  /*11510*/  IADD3 R6, P2, R158, R4, RZ ;  /* 0x000000049e067210 */ /* 0x000fc80007f5e0ff */
[----:B------:R-:W-:-:S05]  /*11520*/  IADD3.X R7, R156, R5, RZ, P2, !PT ;  /* 0x000000059c077210 */ /* 0x000fca00017fe4ff */
[----:B------:R1:W-:Y:S01]  /*11530*/  @P1 STG.E.U16 desc[UR44][R6.64], R159 ;  /* 0x0000009f06001986 */ /* 0x0003e2000c10152c */
[----:B------:R-:W-:Y:S05]  /*11540*/  @!P4 BRA `(.L_x_33) ;  /* 0x000000000004c947 */ /* 0x000fea0003800000 */
[----:B------:R2:W5:Y:S02]  /*11550*/  LDG.E.LTC128B.U16 R23, desc[UR44][R8.64+0x2] ;  /* 0x0000022c08177981 */ /* 0x000564000c1e1520 */
.L_x_33:
[----:B------:R-:W-:Y:S05]  /*11560*/  BSYNC B1 ;  /* 0x0000000000017941 */ /* 0x000fea0003800000 */
.L_x_32:
[----:B------:R-:W3:Y:S01]  /*11570*/  LDL.LU R161, [R1+0xc] ;  /* 0x00000c0001a17983 */ /* 0x000ee20000300800 */
[----:B-1---5:R-:W-:Y:S01]  /*11580*/  HADD2.F32 R159, -RZ, R23.H0_H0 ;  /* 0x20000017ff9f7230 */ /* 0x022fe20000004100 */
[----:B------:R-:W-:Y:S01]  /*11590*/  ISETP.GT.AND P1, PT, R0, 0x8, P3 ;  /* 0x000000080000780c */ /* 0x000fe20001f24270 */
[----:B------:R-:W-:Y:S03]  /*115a0*/  BSSY B1, `(.L_x_34) ;  /* 0x0000007000017945 */ /* 0x000fe60003800000 */
[----:B------:R-:W-:-:S04]  /*115b0*/  FMUL R159, R159, R16 ;  /* 0x000000109f9f7220 */ /* 0x000fc80000400000 */
[----:B---3--:R-:W-:-:S05]  /*115c0*/  FFMA R159, R161, R2, R159 ;  /* 0x00000002a19f7223 */ /* 0x008fca000000009f */
[----:B------:R-:W-:-:S05]  /*115d0*/  F2FP.F16.F32.PACK_AB R159, RZ, R159 ;  /* 0x0000009fff9f723e */ /* 0x000fca00000000ff */
[----:B------:R1:W-:Y:S01]  /*115e0*/  @P4 STG.E.U16 desc[UR44][R6.64+0x2], R159 ;  /* 0x0000029f06004986 */ /* 0x0003e2000c10152c */
[----:B------:R-:W-:Y:S05]  /*115f0*/  @!P1 BRA `(.L_x_35) ;  /* 0x0000000000049947 */ /* 0x000fea0003800000 */
[----:B------:R3:W5:Y:S02]  /*11600*/  LDG.E.LTC128B.U16 R23, desc[UR44][R10.64+0x10] ;  /* 0x0000102c0a177981 */ /* 0x000764000c1e1520 */
.L_x_35:
[----:B------:R-:W-:Y:S05]  /*11610*/  BSYNC B1 ;  /* 0x0000000000017941 */ /* 0x000fea0003800000 */
.L_x_34:
[----:B------:R-:W4:Y:S01]  /*11620*/  LDL.LU R161, [R1+0x10] ;  /* 0x0000100001a17983 */ /* 0x000f220000300800 */
[----:B-1---5:R-:W-:Y:S01]  /*11630*/  HADD2.F32 R159, -RZ, R23.H0_H0 ;  /* 0x20000017ff9f7230 */ /* 0x022fe20000004100 */
[----:B------:R-:W-:Y:S01]  /*11640*/  ISETP.GT.AND P2, PT, R0, 0x9, P3 ;  /* 0x000000090000780c */ /* 0x000fe20001f44270 */
[----:B------:R-:W-:Y:S03]  /*11650*/  BSSY B1, `(.L_x_36) ;  /* 0x0000007000017945 */ /* 0x000fe60003800000 */
[----:B------:R-:W-:-:S04]  /*11660*/  FMUL R159, R159, R16 ;  /* 0x000000109f9f7220 */ /* 0x000fc80000400000 */
[----:B----4-:R-:W-:-:S05]  /*11670*/  FFMA R159, R161, R2, R159 ;  /* 0x00000002a19f7223 */ /* 0x010fca000000009f */
[----:B------:R-:W-:-:S05]  /*11680*/  F2FP.F16.F32.PACK_AB R159, RZ, R159 ;  /* 0x0000009fff9f723e */ /* 0x000fca00000000ff */
[----:B------:R1:W-:Y:S01]  /*11690*/  @P1 STG.E.U16 desc[UR44][R4.64+0x10], R159 ;  /* 0x0000109f04001986 */ /* 0x0003e2000c10152c */
[----:B------:R-:W-:Y:S05]  /*116a0*/  @!P2 BRA `(.L_x_37) ;  /* 0x000000000004a947 */ /* 0x000fea0003800000 */
[----:B------:R4:W5:Y:S02]  /*116b0*/  LDG.E.LTC128B.U16 R23, desc[UR44][R10.64+0x12] ;  /* 0x0000122c0a177981 */ /* 0x000964000c1e1520 */
.L_x_37:
[----:B------:R-:W-:Y:S05]  /*116c0*/  BSYNC B1 ;  /* 0x0000000000017941 */ /* 0x000fea0003800000 */
.L_x_36:
[----:B------:R-:W2:Y:S01]  /*116d0*/  LDL.LU R161, [R1+0x14] ;  /* 0x0000140001a17983 */ /* 0x000ea20000300800 */
[----:B-1---5:R-:W-:Y:S01]  /*116e0*/  HADD2.F32 R159, -RZ, R23.H0_H0 ;  /* 0x20000017ff9f7230 */ /* 0x022fe20000004100 */
[----:B------:R-:W-:Y:S01]  /*116f0*/  ISETP.GT.AND P1, PT, R0, 0x8, P0 ;  /* 0x000000080000780c */ /* 0x000fe20000724270 */
[----:B------:R-:W-:Y:S03]  /*11700*/  BSSY B1, `(.L_x_38) ;  /* 0x0000007000017945 */ /* 0x000fe60003800000 */
[----:B------:R-:W-:-:S04]  /*11710*/  FMUL R159, R159, R16 ;  /* 0x000000109f9f7220 */ /* 0x000fc80000400000 */
[----:B--2---:R-:W-:-:S05]  /*11720*/  FFMA R159, R161, R2, R159 ;  /* 0x00000002a19f7223 */ /* 0x004fca000000009f */
[----:B------:R-:W-:-:S05]  /*11730*/  F2FP.F16.F32.PACK_AB R159, RZ, R159 ;  /* 0x0000009fff9f723e */ /* 0x000fca00000000ff */
[----:B------:R1:W-:Y:S01]  /*11740*/  @P2 STG.E.U16 desc[UR44][R4.64+0x12], R159 ;  /* 0x0000129f04002986 */ /* 0x0003e2000c10152c */
[----:B------:R-:W-:Y:S05]  /*11750*/  @!P1 BRA `(.L_x_39) ;  /* 0x0000000000049947 */ /* 0x000fea0003800000 */
[----:B------:R2:W5:Y:S02]  /*11760*/  LDG.E.LTC128B.U16 R23, desc[UR44][R8.64+0x10] ;  /* 0x0000102c08177981 */ /* 0x000564000c1e1520 */
.L_x_39:
[----:B------:R-:W-:Y:S05]  /*11770*/  BSYNC B1 ;  /* 0x0000000000017941 */ /* 0x000fea0003800000 */
.L_x_38:
        /* <DEDUP_REMOVED lines=10> */
.L_x_41:
[----:B------:R-:W-:Y:S05]  /*11820*/  BSYNC B1 ;  /* 0x0000000000017941 */ /* 0x000fea0003800000 */
.L_x_40:
        /* <DEDUP_REMOVED lines=10> */
.L_x_43:
[----:B------:R-:W-:Y:S05]  /*118d0*/  BSYNC B1 ;  /* 0x0000000000017941 */ /* 0x000fea0003800000 */
.L_x_42:
        /* <DEDUP_REMOVED lines=10> */
.L_x_45:
[----:B------:R-:W-:Y:S05]  /*11980*/  BSYNC B1 ;  /* 0x0000000000017941 */ /* 0x000fea0003800000 */
.L_x_44:
        /* <DEDUP_REMOVED lines=10> */
.L_x_47:
[----:B------:R-:W-:Y:S05]  /*11a30*/  BSYNC B1 ;  /* 0x0000000000017941 */ /* 0x000fea0003800000 */
.L_x_46:
        /* <DEDUP_REMOVED lines=10> */
.L_x_49:
[----:B------:R-:W-:Y:S05]  /*11ae0*/  BSYNC B1 ;  /* 0x0000000000017941 */ /* 0x000fea0003800000 */
.L_x_48:
        /* <DEDUP_REMOVED lines=10> */
.L_x_51:
[----:B------:R-:W-:Y:S05]  /*11b90*/  BSYNC B1 ;  /* 0x0000000000017941 */ /* 0x000fea0003800000 */
.L_x_50:
        /* <DEDUP_REMOVED lines=10> */
.L_x_53:
[----:B------:R-:W-:Y:S05]  /*11c40*/  BSYNC B1 ;  /* 0x0000000000017941 */ /* 0x000fea0003800000 */
.L_x_52:
        /* <DEDUP_REMOVED lines=10> */
.L_x_55:
[----:B------:R-:W-:Y:S05]  /*11cf0*/  BSYNC B1 ;  /* 0x0000000000017941 */ /* 0x000fea0003800000 */
.L_x_54:
        /* <DEDUP_REMOVED lines=10> */
.L_x_57:
[----:B------:R-:W-:Y:S05]  /*11da0*/  BSYNC B1 ;  /* 0x0000000000017941 */ /* 0x000fea0003800000 */
.L_x_56:
        /* <DEDUP_REMOVED lines=10> */
.L_x_59:
[----:B------:R-:W-:Y:S05]  /*11e50*/  BSYNC B1 ;  /* 0x0000000000017941 */ /* 0x000fea0003800000 */
.L_x_58:
        /* <DEDUP_REMOVED lines=10> */
.L_x_61:
[----:B------:R-:W-:Y:S05]  /*11f00*/  BSYNC B1 ;  /* 0x0000000000017941 */ /* 0x000fea0003800000 */
.L_x_60:
        /* <DEDUP_REMOVED lines=10> */
.L_x_63:
[----:B------:R-:W-:Y:S05]  /*11fb0*/  BSYNC B1 ;  /* 0x0000000000017941 */ /* 0x000fea0003800000 */
.L_x_62:
        /* <DEDUP_REMOVED lines=10> */
.L_x_65:
[----:B------:R-:W-:Y:S05]  /*12060*/  BSYNC B1 ;  /* 0x0000000000017941 */ /* 0x000fea0003800000 */
.L_x_64:
        /* <DEDUP_REMOVED lines=10> */
.L_x_67:
[----:B------:R-:W-:Y:S05]  /*12110*/  BSYNC B1 ;  /* 0x0000000000017941 */ /* 0x000fea0003800000 */
.L_x_66:
        /* <DEDUP_REMOVED lines=10> */
.L_x_69:
[----:B------:R-:W-:Y:S05]  /*121c0*/  BSYNC B1 ;  /* 0x0000000000017941 */ /* 0x000fea0003800000 */
.L_x_68:
        /* <DEDUP_REMOVED lines=10> */
.L_x_71:
[----:B------:R-:W-:Y:S05]  /*12270*/  BSYNC B1 ;  /* 0x0000000000017941 */ /* 0x000fea0003800000 */
.L_x_70:
        /* <DEDUP_REMOVED lines=10> */
.L_x_73:
[----:B------:R-:W-:Y:S05]  /*12320*/  BSYNC B1 ;  /* 0x0000000000017941 */ /* 0x000fea0003800000 */
.L_x_72:
        /* <DEDUP_REMOVED lines=10> */
.L_x_75:
[----:B------:R-:W-:Y:S05]  /*123d0*/  BSYNC B1 ;  /* 0x0000000000017941 */ /* 0x000fea0003800000 */
.L_x_74:
        /* <DEDUP_REMOVED lines=10> */
.L_x_77:
[----:B------:R-:W-:Y:S05]  /*12480*/  BSYNC B1 ;  /* 0x0000000000017941 */ /* 0x000fea0003800000 */
.L_x_76:
        /* <DEDUP_REMOVED lines=10> */
.L_x_79:
[----:B------:R-:W-:Y:S05]  /*12530*/  BSYNC B1 ;  /* 0x0000000000017941 */ /* 0x000fea0003800000 */
.L_x_78:
        /* <DEDUP_REMOVED lines=10> */
.L_x_81:
[----:B------:R-:W-:Y:S05]  /*125e0*/  BSYNC B1 ;  /* 0x0000000000017941 */ /* 0x000fea0003800000 */
.L_x_80:
        /* <DEDUP_REMOVED lines=10> */
.L_x_83:
[----:B------:R-:W-:Y:S05]  /*12690*/  BSYNC B1 ;  /* 0x0000000000017941 */ /* 0x000fea0003800000 */
.L_x_82:
        /* <DEDUP_REMOVED lines=10> */
.L_x_85:
[----:B------:R-:W-:Y:S05]  /*12740*/  BSYNC B1 ;  /* 0x0000000000017941 */ /* 0x000fea0003800000 */
.L_x_84:
        /* <DEDUP_REMOVED lines=10> */
.L_x_87:
[----:B------:R-:W-:Y:S05]  /*127f0*/  BSYNC B1 ;  /* 0x0000000000017941 */ /* 0x000fea0003800000 */
.L_x_86:
        /* <DEDUP_REMOVED lines=10> */
.L_x_89:
[----:B------:R-:W-:Y:S05]  /*128a0*/  BSYNC B1 ;  /* 0x0000000000017941 */ /* 0x000fea0003800000 */
.L_x_88:
        /* <DEDUP_REMOVED lines=10> */
.L_x_91:
[----:B------:R-:W-:Y:S05]  /*12950*/  BSYNC B1 ;  /* 0x0000000000017941 */ /* 0x000fea0003800000 */
.L_x_90:
        /* <DEDUP_REMOVED lines=10> */
.L_x_93:
[----:B------:R-:W-:Y:S05]  /*12a00*/  BSYNC B1 ;  /* 0x0000000000017941 */ /* 0x000fea0003800000 */
.L_x_92:
        /* <DEDUP_REMOVED lines=10> */
.L_x_95:
[----:B------:R-:W-:Y:S05]  /*12ab0*/  BSYNC B1 ;  /* 0x0000000000017941 */ /* 0x000fea0003800000 */
.L_x_94:
        /* <DEDUP_REMOVED lines=10> */
.L_x_97:
[----:B------:R-:W-:Y:S05]  /*12b60*/  BSYNC B1 ;  /* 0x0000000000017941 */ /* 0x000fea0003800000 */
.L_x_96:
        /* <DEDUP_REMOVED lines=10> */
.L_x_99:
[----:B------:R-:W-:Y:S05]  /*12c10*/  BSYNC B1 ;  /* 0x0000000000017941 */ /* 0x000fea0003800000 */
.L_x_98:
        /* <DEDUP_REMOVED lines=10> */
.L_x_101:
[----:B------:R-:W-:Y:S05]  /*12cc0*/  BSYNC B1 ;  /* 0x0000000000017941 */ /* 0x000fea0003800000 */
.L_x_100:
        /* <DEDUP_REMOVED lines=10> */
.L_x_103:
[----:B------:R-:W-:Y:S05]  /*12d70*/  BSYNC B1 ;  /* 0x0000000000017941 */ /* 0x000fea0003800000 */
.L_x_102:
        /* <DEDUP_REMOVED lines=10> */
.L_x_105:
[----:B------:R-:W-:Y:S05]  /*12e20*/  BSYNC B1 ;  /* 0x0000000000017941 */ /* 0x000fea0003800000 */
.L_x_104:
        /* <DEDUP_REMOVED lines=10> */
.L_x_107:
[----:B------:R-:W-:Y:S05]  /*12ed0*/  BSYNC B1 ;  /* 0x0000000000017941 */ /* 0x000fea0003800000 */
.L_x_106:
        /* <DEDUP_REMOVED lines=10> */
.L_x_109:
[----:B------:R-:W-:Y:S05]  /*12f80*/  BSYNC B1 ;  /* 0x0000000000017941 */ /* 0x000fea0003800000 */
.L_x_108:
        /* <DEDUP_REMOVED lines=10> */
.L_x_111:
[----:B------:R-:W-:Y:S05]  /*13030*/  BSYNC B1 ;  /* 0x0000000000017941 */ /* 0x000fea0003800000 */
.L_x_110:
        /* <DEDUP_REMOVED lines=10> */
.L_x_113:
[----:B------:R-:W-:Y:S05]  /*130e0*/  BSYNC B1 ;  /* 0x0000000000017941 */ /* 0x000fea0003800000 */
.L_x_112:
        /* <DEDUP_REMOVED lines=10> */
.L_x_115:
[----:B------:R-:W-:Y:S05]  /*13190*/  BSYNC B1 ;  /* 0x0000000000017941 */ /* 0x000fea0003800000 */
.L_x_114:
        /* <DEDUP_REMOVED lines=10> */
.L_x_117:
[----:B------:R-:W-:Y:S05]  /*13240*/  BSYNC B1 ;  /* 0x0000000000017941 */ /* 0x000fea0003800000 */
.L_x_116:
        /* <DEDUP_REMOVED lines=10> */
.L_x_119:
[----:B------:R-:W-:Y:S05]  /*132f0*/  BSYNC B1 ;  /* 0x0000000000017941 */ /* 0x000fea0003800000 */
.L_x_118:
        /* <DEDUP_REMOVED lines=10> */
.L_x_121:
[----:B------:R-:W-:Y:S05]  /*133a0*/  BSYNC B1 ;  /* 0x0000000000017941 */ /* 0x000fea0003800000 */
.L_x_120:
        /* <DEDUP_REMOVED lines=10> */
.L_x_123:
[----:B------:R-:W-:Y:S05]  /*13450*/  BSYNC B1 ;  /* 0x0000000000017941 */ /* 0x000fea0003800000 */
.L_x_122:
        /* <DEDUP_REMOVED lines=10> */
.L_x_125:
[----:B------:R-:W-:Y:S05]  /*13500*/  BSYNC B1 ;  /* 0x0000000000017941 */ /* 0x000fea0003800000 */
.L_x_124:
        /* <DEDUP_REMOVED lines=10> */
.L_x_127:
[----:B------:R-:W-:Y:S05]  /*135b0*/  BSYNC B1 ;  /* 0x0000000000017941 */ /* 0x000fea0003800000 */
.L_x_126:
        /* <DEDUP_REMOVED lines=10> */
.L_x_129:
[----:B------:R-:W-:Y:S05]  /*13660*/  BSYNC B1 ;  /* 0x0000000000017941 */ /* 0x000fea0003800000 */
.L_x_128:
        /* <DEDUP_REMOVED lines=10> */
.L_x_131:
[----:B------:R-:W-:Y:S05]  /*13710*/  BSYNC B1 ;  /* 0x0000000000017941 */ /* 0x000fea0003800000 */
.L_x_130:
        /* <DEDUP_REMOVED lines=10> */
.L_x_133:
[----:B------:R-:W-:Y:S05]  /*137c0*/  BSYNC B1 ;  /* 0x0000000000017941 */ /* 0x000fea0003800000 */
.L_x_132:
        /* <DEDUP_REMOVED lines=10> */
.L_x_135:
[----:B------:R-:W-:Y:S05]  /*13870*/  BSYNC B1 ;  /* 0x0000000000017941 */ /* 0x000fea0003800000 */
.L_x_134:
        /* <DEDUP_REMOVED lines=10> */
.L_x_137:
[----:B------:R-:W-:Y:S05]  /*13920*/  BSYNC B1 ;  /* 0x0000000000017941 */ /* 0x000fea0003800000 */
.L_x_136:
        /* <DEDUP_REMOVED lines=10> */
.L_x_139:
[----:B------:R-:W-:Y:S05]  /*139d0*/  BSYNC B1 ;  /* 0x0000000000017941 */ /* 0x000fea0003800000 */
.L_x_138:
        /* <DEDUP_REMOVED lines=10> */
.L_x_141:
[----:B------:R-:W-:Y:S05]  /*13a80*/  BSYNC B1 ;  /* 0x0000000000017941 */ /* 0x000fea0003800000 */
.L_x_140:
        /* <DEDUP_REMOVED lines=10> */
.L_x_143:
[----:B------:R-:W-:Y:S05]  /*13b30*/  BSYNC B1 ;  /* 0x0000000000017941 */ /* 0x000fea0003800000 */
.L_x_142:
        /* <DEDUP_REMOVED lines=10> */
.L_x_145:
[----:B------:R-:W-:Y:S05]  /*13be0*/  BSYNC B1 ;  /* 0x0000000000017941 */ /* 0x000fea0003800000 */
.L_x_144:
        /* <DEDUP_REMOVED lines=10> */
.L_x_147:
[----:B------:R-:W-:Y:S05]  /*13c90*/  BSYNC B1 ;  /* 0x0000000000017941 */ /* 0x000fea0003800000 */
.L_x_146:
        /* <DEDUP_REMOVED lines=10> */
.L_x_149:
[----:B------:R-:W-:Y:S05]  /*13d40*/  BSYNC B1 ;  /* 0x0000000000017941 */ /* 0x000fea0003800000 */
.L_x_148:
        /* <DEDUP_REMOVED lines=10> */
.L_x_151:
[----:B------:R-:W-:Y:S05]  /*13df0*/  BSYNC B1 ;  /* 0x0000000000017941 */ /* 0x000fea0003800000 */
.L_x_150:
        /* <DEDUP_REMOVED lines=10> */
.L_x_153:
[----:B------:R-:W-:Y:S05]  /*13ea0*/  BSYNC B1 ;  /* 0x0000000000017941 */ /* 0x000fea0003800000 */
.L_x_152:
        /* <DEDUP_REMOVED lines=10> */
.L_x_155:
[----:B------:R-:W-:Y:S05]  /*13f50*/  BSYNC B1 ;  /* 0x0000000000017941 */ /* 0x000fea0003800000 */
.L_x_154:
        /* <DEDUP_REMOVED lines=10> */
.L_x_157:
[----:B------:R-:W-:Y:S05]  /*14000*/  BSYNC B1 ;  /* 0x0000000000017941 */ /* 0x000fea0003800000 */
.L_x_156:
        /* <DEDUP_REMOVED lines=10> */
.L_x_159:
[----:B------:R-:W-:Y:S05]  /*140b0*/  BSYNC B1 ;  /* 0x0000000000017941 */ /* 0x000fea0003800000 */
.L_x_158:
        /* <DEDUP_REMOVED lines=10> */
.L_x_161:
[----:B------:R-:W-:Y:S05]  /*14160*/  BSYNC B1 ;  /* 0x0000000000017941 */ /* 0x000fea0003800000 */
.L_x_160:
        /* <DEDUP_REMOVED lines=10> */
.L_x_163:
[----:B------:R-:W-:Y:S05]  /*14210*/  BSYNC B1 ;  /* 0x0000000000017941 */ /* 0x000fea0003800000 */
.L_x_162:
        /* <DEDUP_REMOVED lines=10> */
.L_x_165:
[----:B------:R-:W-:Y:S05]  /*142c0*/  BSYNC B1 ;  /* 0x0000000000017941 */ /* 0x000fea0003800000 */
.L_x_164:
        /* <DEDUP_REMOVED lines=10> */
.L_x_167:
[----:B------:R-:W-:Y:S05]  /*14370*/  BSYNC B1 ;  /* 0x0000000000017941 */ /* 0x000fea0003800000 */
.L_x_166:
        /* <DEDUP_REMOVED lines=10> */
.L_x_169:
[----:B------:R-:W-:Y:S05]  /*14420*/  BSYNC B1 ;  /* 0x0000000000017941 */ /* 0x000fea0003800000 */
.L_x_168:
        /* <DEDUP_REMOVED lines=10> */
.L_x_171:
[----:B------:R-:W-:Y:S05]  /*144d0*/  BSYNC B1 ;  /* 0x0000000000017941 */ /* 0x000fea0003800000 */
.L_x_170:
        /* <DEDUP_REMOVED lines=10> */
.L_x_173:
[----:B------:R-:W-:Y:S05]  /*14580*/  BSYNC B1 ;  /* 0x0000000000017941 */ /* 0x000fea0003800000 */
.L_x_172:
        /* <DEDUP_REMOVED lines=10> */
.L_x_175:
[----:B------:R-:W-:Y:S05]  /*14630*/  BSYNC B1 ;  /* 0x0000000000017941 */ /* 0x000fea0003800000 */
.L_x_174:
        /* <DEDUP_REMOVED lines=10> */
.L_x_177:
[----:B------:R-:W-:Y:S05]  /*146e0*/  BSYNC B1 ;  /* 0x0000000000017941 */ /* 0x000fea0003800000 */
.L_x_176:
        /* <DEDUP_REMOVED lines=10> */
.L_x_179:
[----:B------:R-:W-:Y:S05]  /*14790*/  BSYNC B1 ;  /* 0x0000000000017941 */ /* 0x000fea0003800000 */
.L_x_178:
        /* <DEDUP_REMOVED lines=10> */
.L_x_181:
[----:B------:R-:W-:Y:S05]  /*14840*/  BSYNC B1 ;  /* 0x0000000000017941 */ /* 0x000fea0003800000 */
.L_x_180:
        /* <DEDUP_REMOVED lines=10> */
.L_x_183:
[----:B------:R-:W-:Y:S05]  /*148f0*/  BSYNC B1 ;  /* 0x0000000000017941 */ /* 0x000fea0003800000 */
.L_x_182:
        /* <DEDUP_REMOVED lines=10> */
.L_x_185:
[----:B------:R-:W-:Y:S05]  /*149a0*/  BSYNC B1 ;  /* 0x0000000000017941 */ /* 0x000fea0003800000 */
.L_x_184:
        /* <DEDUP_REMOVED lines=10> */
.L_x_187:
[----:B------:R-:W-:Y:S05]  /*14a50*/  BSYNC B1 ;  /* 0x0000000000017941 */ /* 0x000fea0003800000 */
.L_x_186:
        /* <DEDUP_REMOVED lines=10> */
.L_x_189:
[----:B------:R-:W-:Y:S05]  /*14b00*/  BSYNC B1 ;  /* 0x0000000000017941 */ /* 0x000fea0003800000 */
.L_x_188:
        /* <DEDUP_REMOVED lines=10> */
.L_x_191:
[----:B------:R-:W-:Y:S05]  /*14bb0*/  BSYNC B1 ;  /* 0x0000000000017941 */ /* 0x000fea0003800000 */
.L_x_190:
        /* <DEDUP_REMOVED lines=10> */
.L_x_193:
[----:B------:R-:W-:Y:S05]  /*14c60*/  BSYNC B1 ;  /* 0x0000000000017941 */ /* 0x000fea0003800000 */
.L_x_192:
        /* <DEDUP_REMOVED lines=10> */
.L_x_195:
[----:B------:R-:W-:Y:S05]  /*14d10*/  BSYNC B1 ;  /* 0x0000000000017941 */ /* 0x000fea0003800000 */
.L_x_194:
        /* <DEDUP_REMOVED lines=10> */
.L_x_197:
[----:B------:R-:W-:Y:S05]  /*14dc0*/  BSYNC B1 ;  /* 0x0000000000017941 */ /* 0x000fea0003800000 */
.L_x_196:
        /* <DEDUP_REMOVED lines=10> */
.L_x_199:
[----:B------:R-:W-:Y:S05]  /*14e70*/  BSYNC B1 ;  /* 0x0000000000017941 */ /* 0x000fea0003800000 */
.L_x_198:
        /* <DEDUP_REMOVED lines=10> */
.L_x_201:
[----:B------:R-:W-:Y:S05]  /*14f20*/  BSYNC B1 ;  /* 0x0000000000017941 */ /* 0x000fea0003800000 */
.L_x_200:
        /* <DEDUP_REMOVED lines=10> */
.L_x_203:
[----:B------:R-:W-:Y:S05]  /*14fd0*/  BSYNC B1 ;  /* 0x0000000000017941 */ /* 0x000fea0003800000 */
.L_x_202:
        /* <DEDUP_REMOVED lines=10> */
.L_x_205:
[----:B------:R-:W-:Y:S05]  /*15080*/  BSYNC B1 ;  /* 0x0000000000017941 */ /* 0x000fea0003800000 */
.L_x_204:
        /* <DEDUP_REMOVED lines=10> */
.L_x_207:
[----:B------:R-:W-:Y:S05]  /*15130*/  BSYNC B1 ;  /* 0x0000000000017941 */ /* 0x000fea0003800000 */
.L_x_206:
        /* <DEDUP_REMOVED lines=10> */
.L_x_209:
[----:B------:R-:W-:Y:S05]  /*151e0*/  BSYNC B1 ;  /* 0x0000000000017941 */ /* 0x000fea0003800000 */
.L_x_208:
        /* <DEDUP_REMOVED lines=10> */
.L_x_211:
[----:B------:R-:W-:Y:S05]  /*15290*/  BSYNC B1 ;  /* 0x0000000000017941 */ /* 0x000fea0003800000 */
.L_x_210:
        /* <DEDUP_REMOVED lines=10> */
.L_x_213:
[----:B------:R-:W-:Y:S05]  /*15340*/  BSYNC B1 ;  /* 0x0000000000017941 */ /* 0x000fea0003800000 */
.L_x_212:
        /* <DEDUP_REMOVED lines=10> */
.L_x_215:
[----:B------:R-:W-:Y:S05]  /*153f0*/  BSYNC B1 ;  /* 0x0000000000017941 */ /* 0x000fea0003800000 */
.L_x_214:
        /* <DEDUP_REMOVED lines=10> */
.L_x_217:
[----:B------:R-:W-:Y:S05]  /*154a0*/  BSYNC B1 ;  /* 0x0000000000017941 */ /* 0x000fea0003800000 */
.L_x_216:
        /* <DEDUP_REMOVED lines=10> */
.L_x_219:
[----:B------:R-:W-:Y:S05]  /*15550*/  BSYNC B1 ;  /* 0x0000000000017941 */ /* 0x000fea0003800000 */
.L_x_218:
        /* <DEDUP_REMOVED lines=10> */
.L_x_221:
[----:B------:R-:W-:Y:S05]  /*15600*/  BSYNC B1 ;  /* 0x0000000000017941 */ /* 0x000fea0003800000 */
.L_x_220:
        /* <DEDUP_REMOVED lines=10> */
.L_x_223:
[----:B------:R-:W-:Y:S05]  /*156b0*/  BSYNC B1 ;  /* 0x0000000000017941 */ /* 0x000fea0003800000 */
.L_x_222:
        /* <DEDUP_REMOVED lines=10> */
.L_x_225:
[----:B------:R-:W-:Y:S05]  /*15760*/  BSYNC B1 ;  /* 0x0000000000017941 */ /* 0x000fea0003800000 */
.L_x_224:
        /* <DEDUP_REMOVED lines=10> */
.L_x_227:
[----:B------:R-:W-:Y:S05]  /*15810*/  BSYNC B1 ;  /* 0x0000000000017941 */ /* 0x000fea0003800000 */
.L_x_226:
        /* <DEDUP_REMOVED lines=10> */
.L_x_229:
[----:B------:R-:W-:Y:S05]  /*158c0*/  BSYNC B1 ;  /* 0x0000000000017941 */ /* 0x000fea0003800000 */
.L_x_228:
        /* <DEDUP_REMOVED lines=10> */
.L_x_231:
[----:B------:R-:W-:Y:S05]  /*15970*/  BSYNC B1 ;  /* 0x0000000000017941 */ /* 0x000fea0003800000 */
.L_x_230:
        /* <DEDUP_REMOVED lines=10> */
.L_x_233:
[----:B------:R-:W-:Y:S05]  /*15a20*/  BSYNC B1 ;  /* 0x0000000000017941 */ /* 0x000fea0003800000 */
.L_x_232:
        /* <DEDUP_REMOVED lines=10> */
.L_x_235:
[----:B------:R-:W-:Y:S05]  /*15ad0*/  BSYNC B1 ;  /* 0x0000000000017941 */ /* 0x000fea0003800000 */
.L_x_234:
        /* <DEDUP_REMOVED lines=10> */
.L_x_237:
[----:B------:R-:W-:Y:S05]  /*15b80*/  BSYNC B1 ;  /* 0x0000000000017941 */ /* 0x000fea0003800000 */
.L_x_236:
        /* <DEDUP_REMOVED lines=10> */
.L_x_239:
[----:B------:R-:W-:Y:S05]  /*15c30*/  BSYNC B1 ;  /* 0x0000000000017941 */ /* 0x000fea0003800000 */
.L_x_238:
        /* <DEDUP_REMOVED lines=10> */
.L_x_241:
[----:B------:R-:W-:Y:S05]  /*15ce0*/  BSYNC B1 ;  /* 0x0000000000017941 */ /* 0x000fea0003800000 */
.L_x_240:
        /* <DEDUP_REMOVED lines=10> */
.L_x_243:
[----:B------:R-:W-:Y:S05]  /*15d90*/  BSYNC B1 ;  /* 0x0000000000017941 */ /* 0x000fea0003800000 */
.L_x_242:
        /* <DEDUP_REMOVED lines=10> */
.L_x_245:
[----:B------:R-:W-:Y:S05]  /*15e40*/  BSYNC B1 ;  /* 0x0000000000017941 */ /* 0x000fea0003800000 */
.L_x_244:
        /* <DEDUP_REMOVED lines=10> */
.L_x_247:
[----:B------:R-:W-:Y:S05]  /*15ef0*/  BSYNC B1 ;  /* 0x0000000000017941 */ /* 0x000fea0003800000 */
.L_x_246:
        /* <DEDUP_REMOVED lines=10> */
.L_x_249:
[----:B------:R-:W-:Y:S05]  /*15fa0*/  BSYNC B1 ;  /* 0x0000000000017941 */ /* 0x000fea0003800000 */
.L_x_248:
        /* <DEDUP_REMOVED lines=10> */
.L_x_251:
[----:B------:R-:W-:Y:S05]  /*16050*/  BSYNC B1 ;  /* 0x0000000000017941 */ /* 0x000fea0003800000 */
.L_x_250:
        /* <DEDUP_REMOVED lines=10> */
.L_x_253:
[----:B------:R-:W-:Y:S05]  /*16100*/  BSYNC B1 ;  /* 0x0000000000017941 */ /* 0x000fea0003800000 */
.L_x_252:
        /* <DEDUP_REMOVED lines=10> */
.L_x_255:
[----:B------:R-:W-:Y:S05]  /*161b0*/  BSYNC B1 ;  /* 0x0000000000017941 */ /* 0x000fea0003800000 */
.L_x_254:
        /* <DEDUP_REMOVED lines=10> */
.L_x_257:
[----:B------:R-:W-:Y:S05]  /*16260*/  BSYNC B1 ;  /* 0x0000000000017941 */ /* 0x000fea0003800000 */
.L_x_256:
        /* <DEDUP_REMOVED lines=10> */
.L_x_259:
[----:B------:R-:W-:Y:S05]  /*16310*/  BSYNC B1 ;  /* 0x0000000000017941 */ /* 0x000fea0003800000 */
.L_x_258:
        /* <DEDUP_REMOVED lines=10> */
.L_x_261:
[----:B------:R-:W-:Y:S05]  /*163c0*/  BSYNC B1 ;  /* 0x0000000000017941 */ /* 0x000fea0003800000 */
.L_x_260:
        /* <DEDUP_REMOVED lines=10> */
.L_x_263:
[----:B------:R-:W-:Y:S05]  /*16470*/  BSYNC B1 ;  /* 0x0000000000017941 */ /* 0x000fea0003800000 */
.L_x_262:
        /* <DEDUP_REMOVED lines=10> */
.L_x_265:
[----:B------:R-:W-:Y:S05]  /*16520*/  BSYNC B1 ;  /* 0x0000000000017941 */ /* 0x000fea0003800000 */
.L_x_264:
        /* <DEDUP_REMOVED lines=10> */
.L_x_267:
[----:B------:R-:W-:Y:S05]  /*165d0*/  BSYNC B1 ;  /* 0x0000000000017941 */ /* 0x000fea0003800000 */
.L_x_266:
        /* <DEDUP_REMOVED lines=10> */
.L_x_269:
[----:B------:R-:W-:Y:S05]  /*16680*/  BSYNC B1 ;  /* 0x0000000000017941 */ /* 0x000fea0003800000 */
.L_x_268:
        /* <DEDUP_REMOVED lines=10> */
.L_x_271:
[----:B------:R-:W-:Y:S05]  /*16730*/  BSYNC B1 ;  /* 0x0000000000017941 */ /* 0x000fea0003800000 */
.L_x_270:
        /* <DEDUP_REMOVED lines=10> */
.L_x_273:
[----:B------:R-:W-:Y:S05]  /*167e0*/  BSYNC B1 ;  /* 0x0000000000017941 */ /* 0x000fea0003800000 */
.L_x_272:
        /* <DEDUP_REMOVED lines=10> */
.L_x_275:
[----:B------:R-:W-:Y:S05]  /*16890*/  BSYNC B1 ;  /* 0x0000000000017941 */ /* 0x000fea0003800000 */
.L_x_274:
        /* <DEDUP_REMOVED lines=10> */
.L_x_277:
[----:B------:R-:W-:Y:S05]  /*16940*/  BSYNC B1 ;  /* 0x0000000000017941 */ /* 0x000fea0003800000 */
.L_x_276:
[----:B0-234-:R-:W2:Y:S01]  /*16950*/  LDL.LU R10, [R1+0x1f4] ;  /* 0x0001f400010a7983 */ /* 0x01dea20000300800 */
[----:B-----5:R-:W-:Y:S01]  /*16960*/  HADD2.F32 R11, -RZ, R23.H0_H0 ;  /* 0x20000017ff0b7230 */ /* 0x020fe20000004100 */
        /* <DEDUP_REMOVED lines=8> */
.L_x_279:
[----:B------:R-:W-:Y:S05]  /*169f0*/  BSYNC B1 ;  /* 0x0000000000017941 */ /* 0x000fea0003800000 */
.L_x_278:
[----:B------:R-:W3:Y:S01]  /*16a00*/  LDL.LU R10, [R1+0x1f8] ;  /* 0x0001f800010a7983 */ /* 0x000ee20000300800 */
[----:B0----5:R-:W-:Y:S01]  /*16a10*/  HADD2.F32 R11, -RZ, R23.H0_H0 ;  /* 0x20000017ff0b7230 */ /* 0x021fe20000004100 */
[----:B------:R-:W-:Y:S01]  /*16a20*/  ISETP.GT.AND P1, PT, R0, 0xf9, P0 ;  /* 0x000000f90000780c */ /* 0x000fe20000724270 */
[----:B------:R-:W-:Y:S01]  /*16a30*/  BSSY B1, `(.L_x_280) ;  /* 0x000000a000017945 */ /* 0x000fe20003800000 */
[----:B------:R-:W-:Y:S02]  /*16a40*/  IADD3 R167, P0, R3, 0x80, RZ ;  /* 0x0000008003a77810 */ /* 0x000fe40007f1e0ff */
[----:B------:R-:W-:-:S04]  /*16a50*/  FMUL R11, R11, R16 ;  /* 0x000000100b0b7220 */ /* 0x000fc80000400000 */
[----:B---3--:R-:W-:-:S05]  /*16a60*/  FFMA R11, R10, R2, R11 ;  /* 0x000000020a0b7223 */ /* 0x008fca000000000b */
[----:B------:R-:W-:-:S04]  /*16a70*/  F2FP.F16.F32.PACK_AB R11, RZ, R11 ;  /* 0x0000000bff0b723e */ /* 0x000fc800000000ff */
[----:B------:R-:W-:Y:S01]  /*16a80*/  PRMT R3, R11, 0x7610, R3 ;  /* 0x000076100b037816 */ /* 0x000fe20000000003 */
[----:B------:R-:W-:-:S04]  /*16a90*/  IMAD.X R11, RZ, RZ, UR7, P0 ;  /* 0x00000007ff0b7e24 */ /* 0x000fc800080e06ff */
[----:B------:R0:W-:Y:S01]  /*16aa0*/  @P2 STG.E.U16 desc[UR44][R6.64+0x1f0], R3 ;  /* 0x0001f00306002986 */ /* 0x0001e2000c10152c */
[----:B------:R-:W-:Y:S05]  /*16ab0*/  @!P1 BRA `(.L_x_281) ;  /* 0x0000000000049947 */ /* 0x000fea0003800000 */
[----:B------:R3:W5:Y:S02]  /*16ac0*/  LDG.E.LTC128B.U16 R23, desc[UR44][R8.64+0x1f2] ;  /* 0x0001f22c08177981 */ /* 0x000764000c1e1520 */
.L_x_281:
[----:B------:R-:W-:Y:S05]  /*16ad0*/  BSYNC B1 ;  /* 0x0000000000017941 */ /* 0x000fea0003800000 */
.L_x_280:
[----:B------:R-:W4:Y:S01]  /*16ae0*/  LDL.LU R10, [R1+0x1fc] ;  /* 0x0001fc00010a7983 */ /* 0x000f220000300800 */
[----:B0----5:R-:W-:Y:S01]  /*16af0*/  HADD2.F32 R3, -RZ, R23.H0_H0 ;  /* 0x20000017ff037230 */ /* 0x021fe20000004100 */
[----:B------:R-:W-:Y:S01]  /*16b00*/  ISETP.GT.AND P0, PT, R17, 0x80, PT ;  /* 0x000000801100780c */ /* 0x000fe20003f04270 */
[----:B--23--:R-:W-:-:S03]  /*16b10*/  IMAD R8, R11, R14, RZ ;  /* 0x0000000e0b087224 */ /* 0x00cfc600078e02ff */
[----:B------:R-:W-:Y:S01]  /*16b20*/  FMUL R3, R3, R16 ;  /* 0x0000001003037220 */ /* 0x000fe20000400000 */
[C---:B------:R-:W-:Y:S01]  /*16b30*/  IMAD R165, R167.reuse, R15, R8 ;  /* 0x0000000fa7a57224 */ /* 0x040fe200078e0208 */
[----:B------:R-:W-:Y:S01]  /*16b40*/  ISETP.GT.AND P4, PT, R0, RZ, P0 ;  /* 0x000000ff0000720c */ /* 0x000fe20000784270 */
[----:B------:R-:W-:-:S05]  /*16b50*/  IMAD.WIDE.U32 R8, R167, R14, R20 ;  /* 0x0000000ea7087225 */ /* 0x000fca00078e0014 */
[----:B------:R-:W-:Y:S01]  /*16b60*/  IADD3 R9, R9, R165, RZ ;  /* 0x000000a509097210 */ /* 0x000fe20007ffe0ff */
[----:B----4-:R-:W-:Y:S01]  /*16b70*/  FFMA R3, R10, R2, R3 ;  /* 0x000000020a037223 */ /* 0x010fe20000000003 */
[----:B------:R-:W-:-:S04]  /*16b80*/  LEA R10, P2, R8, R12, 0x1 ;  /* 0x0000000c080a7211 */ /* 0x000fc800078408ff */
[----:B------:R-:W-:Y:S02]  /*16b90*/  F2FP.F16.F32.PACK_AB R3, RZ, R3 ;  /* 0x00000003ff03723e */ /* 0x000fe400000000ff */
[--C-:B------:R-:W-:Y:S02]  /*16ba0*/  LEA.HI.X R11, R8, R13, R9.reuse, 0x1, P2 ;  /* 0x0000000d080b7211 */ /* 0x100fe400010f0c09 */
[----:B------:R-:W-:-:S05]  /*16bb0*/  PRMT R9, R3, 0x7610, R9 ;  /* 0x0000761003097816 */ /* 0x000fca0000000009 */
[----:B------:R0:W-:Y:S04]  /*16bc0*/  @P1 STG.E.U16 desc[UR44][R6.64+0x1f2], R9 ;  /* 0x0001f20906001986 */ /* 0x0001e8000c10152c */
[----:B------:R-:W2:Y:S01]  /*16bd0*/  @P4 LDG.E.LTC128B.U16 R23, desc[UR44][R10.64] ;  /* 0x0000002c0a174981 */ /* 0x000ea2000c1e1520 */
[----:B-1----:R-:W-:Y:S01]  /*16be0*/  MOV R159, UR8 ;  /* 0x00000008009f7c02 */ /* 0x002fe20008000f00 */
[----:B------:R-:W-:Y:S01]  /*16bf0*/  IMAD.U32 R161, RZ, RZ, UR8 ;  /* 0x00000008ffa17e24 */ /* 0x000fe2000f8e00ff */
[----:B------:R-:W-:Y:S01]  /*16c00*/  MOV R164, UR9 ;  /* 0x0000000900a47c02 */ /* 0x000fe20008000f00 */
[----:B------:R-:W-:Y:S01]  /*16c10*/  BSSY B1, `(.L_x_282) ;  /* 0x0000013000017945 */ /* 0x000fe20003800000 */
[----:B------:R-:W-:Y:S01]  /*16c20*/  ISETP.GT.AND P2, PT, R0, 0x1, P0 ;  /* 0x000000010000780c */ /* 0x000fe20000744270 */
[----:B------:R-:W-:Y:S01]  /*16c30*/  IMAD.SHL.U32 R159, R159, 0x100, RZ ;  /* 0x000001009f9f7824 */ /* 0x000fe200078e00ff */
[----:B------:R-:W-:Y:S01]  /*16c40*/  SHF.L.U64.HI R161, R161, 0x8, R164 ;  /* 0x00000008a1a17819 */ /* 0x000fe200000102a4 */
[----:B0-----:R-:W-:-:S04]  /*16c50*/  IMAD.WIDE.U32 R8, R167, R14, R18 ;  /* 0x0000000ea7087225 */ /* 0x001fc800078e0012 */
[----:B------:R-:W-:Y:S02]  /*16c60*/  IMAD.IADD R9, R165, 0x1, R9 ;  /* 0x00000001a5097824 */ /* 0x000fe400078e0209 */
[----:B------:R-:W-:Y:S01]  /*16c70*/  IMAD.WIDE.U32 R162, R22, UR42, R8 ;  /* 0x0000002a16a27c25 */ /* 0x000fe2000f8e0008 */
[----:B------:R-:W-:-:S04]  /*16c80*/  IADD3 R8, P1, R159, R4, RZ ;  /* 0x000000049f087210 */ /* 0x000fc80007f3e0ff */
[----:B------:R-:W-:Y:S01]  /*16c90*/  IADD3 R7, R157, R163, RZ ;  /* 0x000000a39d077210 */ /* 0x000fe20007ffe0ff */
[----:B------:R-:W-:Y:S01]  /*16ca0*/  IMAD.X R9, R161, 0x1, R5, P1 ;  /* 0x00000001a1097824 */ /* 0x000fe200008e0605 */
[----:B------:R-:W-:-:S04]  /*16cb0*/  LEA R6, P3, R162, R12, 0x1 ;  /* 0x0000000ca2067211 */ /* 0x000fc800078608ff */
[----:B------:R-:W-:Y:S01]  /*16cc0*/  LEA.HI.X R7, R162, R13, R7, 0x1, P3 ;  /* 0x0000000da2077211 */ /* 0x000fe200018f0c07 */
[----:B--2---:R-:W-:-:S05]  /*16cd0*/  HADD2.F32 R3, -RZ, R23.H0_H0 ;  /* 0x20000017ff037230 */ /* 0x004fca0000004100 */
[----:B------:R-:W-:-:S04]  /*16ce0*/  FMUL R3, R3, R16 ;  /* 0x0000001003037220 */ /* 0x000fc80000400000 */
[----:B------:R-:W-:-:S05]  /*16cf0*/  FFMA R3, R24, R2, R3 ;  /* 0x0000000218037223 */ /* 0x000fca0000000003 */
[----:B------:R-:W-:-:S05]  /*16d00*/  F2FP.F16.F32.PACK_AB R3, RZ, R3 ;  /* 0x00000003ff03723e */ /* 0x000fca00000000ff */
[----:B------:R0:W-:Y:S01]  /*16d10*/  @P4 STG.E.U16 desc[UR44][R8.64], R3 ;  /* 0x0000000308004986 */ /* 0x0001e2000c10152c */
[----:B------:R-:W-:Y:S05]  /*16d20*/  @!P2 BRA `(.L_x_283) ;  /* 0x000000000004a947 */ /* 0x000fea0003800000 */
[----:B------:R1:W5:Y:S02]  /*16d30*/  LDG.E.LTC128B.U16 R23, desc[UR44][R6.64+0x2] ;  /* 0x0000022c06177981 */ /* 0x000364000c1e1520 */
.L_x_283:
[----:B------:R-:W-:Y:S05]  /*16d40*/  BSYNC B1 ;  /* 0x0000000000017941 */ /* 0x000fea0003800000 */
.L_x_282:
[----:B0----5:R-:W-:Y:S01]  /*16d50*/  HADD2.F32 R3, -RZ, R23.H0_H0 ;  /* 0x20000017ff037230 */ /* 0x021fe20000004100 */
[----:B------:R-:W-:Y:S01]  /*16d60*/  ISETP.GT.AND P1, PT, R17, 0x88, PT ;  /* 0x000000881100780c */ /* 0x000fe20003f24270 */
[----:B------:R-:W-:Y:S01]  /*16d70*/  IMAD.WIDE.U32 R14, R167, R14, R154 ;  /* 0x0000000ea70e7225 */ /* 0x000fe200078e009a */
[----:B------:R-:W-:Y:S03]  /*16d80*/  BSSY B1, `(.L_x_284) ;  /* 0x0000010000017945 */ /* 0x000fe60003800000 */
[----:B------:R-:W-:Y:S01]  /*16d90*/  FMUL R10, R3, R16 ;  /* 0x00000010030a7220 */ /* 0x000fe20000400000 */
[----:B------:R-:W-:Y:S02]  /*16da0*/  ISETP.GT.AND P3, PT, R0, RZ, P1 ;  /* 0x000000ff0000720c */ /* 0x000fe40000f64270 */
[----:B------:R-:W-:Y:S01]  /*16db0*/  IADD3 R152, P4, R152, R14, RZ ;  /* 0x0000000e98987210 */ /* 0x000fe20007f9e0ff */
[----:B------:R-:W-:Y:S01]  /*16dc0*/  FFMA R10, R25, R2, R10 ;  /* 0x00000002190a7223 */ /* 0x000fe2000000000a */
[----:B------:R-:W-:-:S02]  /*16dd0*/  IADD3 R165, R165, R15, RZ ;  /* 0x0000000fa5a57210 */ /* 0x000fc40007ffe0ff */
[----:B------:R-:W-:Y:S02]  /*16de0*/  IADD3 R14, P5, R18, R14, RZ ;  /* 0x0000000e120e7210 */ /* 0x000fe40007fbe0ff */
[----:B------:R-:W-:Y:S01]  /*16df0*/  F2FP.F16.F32.PACK_AB R3, RZ, R10 ;  /* 0x0000000aff03723e */ /* 0x000fe200000000ff */
[----:B------:R-:W-:Y:S01]  /*16e00*/  IMAD.X R20, R165, 0x1, R21, P4 ;  /* 0x00000001a5147824 */ /* 0x000fe200020e0615 */
[C---:B------:R-:W-:Y:S02]  /*16e10*/  LEA R10, P4, R152.reuse, R12, 0x1 ;  /* 0x0000000c980a7211 */ /* 0x040fe400078808ff */
[----:B------:R-:W-:Y:S02]  /*16e20*/  PRMT R17, R3, 0x7610, R17 ;  /* 0x0000761003117816 */ /* 0x000fe40000000011 */
[----:B------:R-:W-:Y:S02]  /*16e30*/  LEA.HI.X R11, R152, R13, R20, 0x1, P4 ;  /* 0x0000000d980b7211 */ /* 0x000fe400020f0c14 */
[----:B------:R-:W-:Y:S01]  /*16e40*/  PRMT R3, R23, 0x7610, R3 ;  /* 0x0000761017037816 */ /* 0x000fe20000000003 */
[----:B------:R0:W-:Y:S01]  /*16e50*/  @P2 STG.E.U16 desc[UR44][R8.64+0x2], R17 ;  /* 0x0000021108002986 */ /* 0x0001e2000c10152c */
[----:B------:R-:W-:Y:S05]  /*16e60*/  @!P3 BRA `(.L_x_285) ;  /* 0x000000000004b947 */ /* 0x000fea0003800000 */
[----:B------:R2:W5:Y:S02]  /*16e70*/  LDG.E.LTC128B.U16 R3, desc[UR44][R10.64] ;  /* 0x0000002c0a037981 */ /* 0x000564000c1e1520 */
.L_x_285:
[----:B------:R-:W-:Y:S05]  /*16e80*/  BSYNC B1 ;  /* 0x0000000000017941 */ /* 0x000fea0003800000 */
.L_x_284:
[----:B--2--5:R-:W-:Y:S01]  /*16e90*/  HADD2.F32 R11, -RZ, R3.H0_H0 ;  /* 0x20000003ff0b7230 */ /* 0x024fe20000004100 */
[----:B------:R-:W-:Y:S01]  /*16ea0*/  IADD3.X R15, R19, R165, RZ, P5, !PT ;  /* 0x000000a5130f7210 */ /* 0x000fe20002ffe4ff */
[----:B------:R-:W-:Y:S01]  /*16eb0*/  BSSY B1, `(.L_x_286) ;  /* 0x000000e000017945 */ /* 0x000fe20003800000 */
[----:B------:R-:W-:Y:S02]  /*16ec0*/  IADD3 R10, P2, R8, R158, RZ ;  /* 0x0000009e080a7210 */ /* 0x000fe40007f5e0ff */
[----:B------:R-:W-:Y:S01]  /*16ed0*/  FMUL R11, R11, R16 ;  /* 0x000000100b0b7220 */ /* 0x000fe20000400000 */
[----:B------:R-:W-:Y:S01]  /*16ee0*/  IMAD.WIDE.U32 R22, R22, UR42, R14 ;  /* 0x0000002a16167c25 */ /* 0x000fe2000f8e000e */
[----:B------:R-:W-:-:S03]  /*16ef0*/  ISETP.GT.AND P5, PT, R0, 0x1, P1 ;  /* 0x000000010000780c */ /* 0x000fc60000fa4270 */
[----:B------:R-:W-:Y:S01]  /*16f00*/  FFMA R11, R26, R2, R11 ;  /* 0x000000021a0b7223 */ /* 0x000fe2000000000b */
[----:B------:R-:W-:Y:S01]  /*16f10*/  IMAD.IADD R157, R157, 0x1, R23 ;  /* 0x000000019d9d7824 */ /* 0x000fe200078e0217 */
[----:B------:R-:W-:-:S03]  /*16f20*/  LEA R12, P4, R22, R12, 0x1 ;  /* 0x0000000c160c7211 */ /* 0x000fc600078808ff */
[----:B------:R-:W-:Y:S02]  /*16f30*/  F2FP.F16.F32.PACK_AB R14, RZ, R11 ;  /* 0x0000000bff0e723e */ /* 0x000fe400000000ff */
[----:B------:R-:W-:Y:S02]  /*16f40*/  IADD3.X R11, R9, R156, RZ, P2, !PT ;  /* 0x0000009c090b7210 */ /* 0x000fe400017fe4ff */
[----:B------:R-:W-:-:S03]  /*16f50*/  LEA.HI.X R13, R22, R13, R157, 0x1, P4 ;  /* 0x0000000d160d7211 */ /* 0x000fc600020f0c9d */
[----:B------:R2:W-:Y:S01]  /*16f60*/  @P3 STG.E.U16 desc[UR44][R10.64], R14 ;  /* 0x0000000e0a003986 */ /* 0x0005e2000c10152c */
[----:B------:R-:W-:Y:S05]  /*16f70*/  @!P5 BRA `(.L_x_287) ;  /* 0x000000000004d947 */ /* 0x000fea0003800000 */
[----:B------:R3:W5:Y:S02]  /*16f80*/  LDG.E.LTC128B.U16 R3, desc[UR44][R12.64+0x2] ;  /* 0x0000022c0c037981 */ /* 0x000764000c1e1520 */
.L_x_287:
[----:B------:R-:W-:Y:S05]  /*16f90*/  BSYNC B1 ;  /* 0x0000000000017941 */ /* 0x000fea0003800000 */
.L_x_286:
[----:B-----5:R-:W-:Y:S01]  /*16fa0*/  HADD2.F32 R15, -RZ, R3.H0_H0 ;  /* 0x20000003ff0f7230 */ /* 0x020fe20000004100 */
[----:B------:R-:W-:Y:S01]  /*16fb0*/  ISETP.GT.AND P2, PT, R0, 0x8, P0 ;  /* 0x000000080000780c */ /* 0x000fe20000744270 */
[----:B------:R-:W-:Y:S03]  /*16fc0*/  BSSY B1, `(.L_x_288) ;  /* 0x0000007000017945 */ /* 0x000fe60003800000 */
[----:B--2---:R-:W-:-:S04]  /*16fd0*/  FMUL R14, R15, R16 ;  /* 0x000000100f0e7220 */ /* 0x004fc80000400000 */
[----:B------:R-:W-:-:S05]  /*16fe0*/  FFMA R14, R27, R2, R14 ;  /* 0x000000021b0e7223 */ /* 0x000fca000000000e */
[----:B------:R-:W-:-:S05]  /*16ff0*/  F2FP.F16.F32.PACK_AB R14, RZ, R14 ;  /* 0x0000000eff0e723e */ /* 0x000fca00000000ff */
[----:B------:R2:W-:Y:S01]  /*17000*/  @P5 STG.E.U16 desc[UR44][R10.64+0x2], R14 ;  /* 0x0000020e0a005986 */ /* 0x0005e2000c10152c */
[----:B------:R-:W-:Y:S05]  /*17010*/  @!P2 BRA `(.L_x_289) ;  /* 0x000000000004a947 */ /* 0x000fea0003800000 */
[----:B------:R4:W5:Y:S02]  /*17020*/  LDG.E.LTC128B.U16 R3, desc[UR44][R6.64+0x10] ;  /* 0x0000102c06037981 */ /* 0x000964000c1e1520 */
.L_x_289:
[----:B------:R-:W-:Y:S05]  /*17030*/  BSYNC B1 ;  /* 0x0000000000017941 */ /* 0x000fea0003800000 */
.L_x_288:
[----:B--2--5:R-:W-:Y:S01]  /*17040*/  HADD2.F32 R11, -RZ, R3.H0_H0 ;  /* 0x20000003ff0b7230 */ /* 0x024fe20000004100 */
[----:B------:R-:W-:Y:S01]  /*17050*/  ISETP.GT.AND P3, PT, R0, 0x9, P0 ;  /* 0x000000090000780c */ /* 0x000fe20000764270 */
[----:B------:R-:W-:Y:S03]  /*17060*/  BSSY B1, `(.L_x_290) ;  /* 0x0000007000017945 */ /* 0x000fe60003800000 */
[----:B------:R-:W-:-:S04]  /*17070*/  FMUL R11, R11, R16 ;  /* 0x000000100b0b7220 */ /* 0x000fc80000400000 */
[----:B------:R-:W-:-:S05]  /*17080*/  FFMA R11, R28, R2, R11 ;  /* 0x000000021c0b7223 */ /* 0x000fca000000000b */
[----:B------:R-:W-:-:S05]  /*17090*/  F2FP.F16.F32.PACK_AB R11, RZ, R11 ;  /* 0x0000000bff0b723e */ /* 0x000fca00000000ff */
[----:B------:R2:W-:Y:S01]  /*170a0*/  @P2 STG.E.U16 desc[UR44][R8.64+0x10], R11 ;  /* 0x0000100b08002986 */ /* 0x0005e2000c10152c */
[----:B------:R-:W-:Y:S05]  /*170b0*/  @!P3 BRA `(.L_x_291) ;  /* 0x000000000004b947 */ /* 0x000fea0003800000 */
[----:B------:R0:W5:Y:S02]  /*170c0*/  LDG.E.LTC128B.U16 R3, desc[UR44][R6.64+0x12] ;  /* 0x0000122c06037981 */ /* 0x000164000c1e1520 */
.L_x_291:
[----:B------:R-:W-:Y:S05]  /*170d0*/  BSYNC B1 ;  /* 0x0000000000017941 */ /* 0x000fea0003800000 */
.L_x_290:
        /* <DEDUP_REMOVED lines=9> */
.L_x_293:
[----:B------:R-:W-:Y:S05]  /*17170*/  BSYNC B1 ;  /* 0x0000000000017941 */ /* 0x000fea0003800000 */
.L_x_292:
[----:B-----5:R-:W-:Y:S01]  /*17180*/  HADD2.F32 R11, -RZ, R3.H0_H0 ;  /* 0x20000003ff0b7230 */ /* 0x020fe20000004100 */
[----:B--2---:R-:W-:Y:S01]  /*17190*/  IADD3 R10, P3, R158, R8, RZ ;  /* 0x000000089e0a7210 */ /* 0x004fe20007f7e0ff */
[----:B------:R-:W-:Y:S01]  /*171a0*/  BSSY B1, `(.L_x_294) ;  /* 0x0000009000017945 */ /* 0x000fe20003800000 */
[----:B------:R-:W-:Y:S02]  /*171b0*/  ISETP.GT.AND P2, PT, R0, 0x9, P1 ;  /* 0x000000090000780c */ /* 0x000fe40000f44270 */
[----:B------:R-:W-:-:S04]  /*171c0*/  FMUL R11, R11, R16 ;  /* 0x000000100b0b7220 */ /* 0x000fc80000400000 */
[----:B------:R-:W-:-:S05]  /*171d0*/  FFMA R11, R30, R2, R11 ;  /* 0x000000021e0b7223 */ /* 0x000fca000000000b */
[----:B------:R-:W-:Y:S01]  /*171e0*/  F2FP.F16.F32.PACK_AB R14, RZ, R11 ;  /* 0x0000000bff0e723e */ /* 0x000fe200000000ff */
[----:B------:R-:W-:-:S05]  /*171f0*/  IMAD.X R11, R156, 0x1, R9, P3 ;  /* 0x000000019c0b7824 */ /* 0x000fca00018e0609 */
[----:B------:R2:W-:Y:S01]  /*17200*/  @P4 STG.E.U16 desc[UR44][R10.64+0x10], R14 ;  /* 0x0000100e0a004986 */ /* 0x0005e2000c10152c */
[----:B------:R-:W-:Y:S05]  /*17210*/  @!P2 BRA `(.L_x_295) ;  /* 0x000000000004a947 */ /* 0x000fea0003800000 */
[----:B------:R0:W5:Y:S02]  /*17220*/  LDG.E.LTC128B.U16 R3, desc[UR44][R12.64+0x12] ;  /* 0x0000122c0c037981 */ /* 0x000164000c1e1520 */
.L_x_295:
[----:B------:R-:W-:Y:S05]  /*17230*/  BSYNC B1 ;  /* 0x0000000000017941 */ /* 0x000fea0003800000 */
.L_x_294:
[----:B--2--5:R-:W-:Y:S01]  /*17240*/  HADD2.F32 R11, -RZ, R3.H0_H0 ;  /* 0x20000003ff0b7230 */ /* 0x024fe20000004100 */
[----:B------:R-:W-:Y:S01]  /*17250*/  IADD3 R158, P3, P4, R158, R4, R159 ;  /* 0x000000049e9e7210 */ /* 0x000fe20007c7e09f */
[----:B------:R-:W-:Y:S01]  /*17260*/  BSSY B1, `(.L_x_296) ;  /* 0x0000009000017945 */ /* 0x000fe20003800000 */
[----:B------:R-:W-:Y:S02]  /*17270*/  ISETP.GT.AND P5, PT, R0, 0x10, P0 ;  /* 0x000000100000780c */ /* 0x000fe400007a4270 */
[----:B------:R-:W-:Y:S01]  /*17280*/  FMUL R10, R11, R16 ;  /* 0x000000100b0a7220 */ /* 0x000fe20000400000 */
[----:B------:R-:W-:-:S03]  /*17290*/  IADD3.X R159, R156, R5, R161, P3, P4 ;  /* 0x000000059c9f7210 */ /* 0x000fc60001fe84a1 */
[----:B------:R-:W-:-:S05]  /*172a0*/  FFMA R10, R31, R2, R10 ;  /* 0x000000021f0a7223 */ /* 0x000fca000000000a */
[----:B------:R-:W-:-:S05]  /*172b0*/  F2FP.F16.F32.PACK_AB R10, RZ, R10 ;  /* 0x0000000aff0a723e */ /* 0x000fca00000000ff */
[----:B------:R2:W-:Y:S01]  /*172c0*/  @P2 STG.E.U16 desc[UR44][R158.64+0x12], R10 ;  /* 0x0000120a9e002986 */ /* 0x0005e2000c10152c */
[----:B------:R-:W-:Y:S05]  /*172d0*/  @!P5 BRA `(.L_x_297) ;  /* 0x000000000004d947 */ /* 0x000fea0003800000 */
[----:B------:R0:W5:Y:S02]  /*172e0*/  LDG.E.LTC128B.U16 R3, desc[UR44][R6.64+0x20] ;  /* 0x0000202c06037981 */ /* 0x000164000c1e1520 */
.L_x_297:
[----:B------:R-:W-:Y:S05]  /*172f0*/  BSYNC B1 ;  /* 0x0000000000017941 */ /* 0x000fea0003800000 */
.L_x_296:
[----:B-----5:R-:W-:Y:S01]  /*17300*/  HADD2.F32 R5, -RZ, R3.H0_H0 ;  /* 0x20000003ff057230 */ /* 0x020fe20000004100 */
        /* <DEDUP_REMOVED lines=8> */
.L_x_299:
[----:B------:R-:W-:Y:S05]  /*17390*/  BSYNC B1 ;  /* 0x0000000000017941 */ /* 0x000fea0003800000 */
.L_x_298:
[----:B0----5:R-:W-:Y:S01]  /*173a0*/  HADD2.F32 R5, -RZ, R3.H0_H0 ;  /* 0x20000003ff057230 */ /* 0x021fe20000004100 */
        /* <DEDUP_REMOVED lines=8> */
.L_x_301:
[----:B------:R-:W-:Y:S05]  /*17430*/  BSYNC B1 ;  /* 0x0000000000017941 */ /* 0x000fea0003800000 */
.L_x_300:
[----:B-----5:R-:W-:Y:S01]  /*17440*/  HADD2.F32 R5, -RZ, R3.H0_H0 ;  /* 0x20000003ff057230 */ /* 0x020fe20000004100 */
[----:B0-----:R-:W-:Y:S01]  /*17450*/  @P3 MOV R4, R158 ;  /* 0x0000009e00043202 */ /* 0x001fe20000000f00 */
[----:B------:R-:W-:Y:S01]  /*17460*/  BSSY B1, `(.L_x_302) ;  /* 0x000000a000017945 */ /* 0x000fe20003800000 */
[----:B------:R-:W-:Y:S02]  /*17470*/  ISETP.GT.AND P2, PT, R0, 0x11, P1 ;  /* 0x000000110000780c */ /* 0x000fe40000f44270 */
[----:B------:R-:W-:-:S04]  /*17480*/  FMUL R5, R5, R16 ;  /* 0x0000001005057220 */ /* 0x000fc80000400000 */
[----:B------:R-:W-:-:S05]  /*17490*/  FFMA R5, R34, R2, R5 ;  /* 0x0000000222057223 */ /* 0x000fca0000000005 */
[----:B------:R-:W-:-:S04]  /*174a0*/  F2FP.F16.F32.PACK_AB R5, RZ, R5 ;  /* 0x00000005ff05723e */ /* 0x000fc800000000ff */
[----:B--2---:R-:W-:Y:S01]  /*174b0*/  PRMT R10, R5, 0x7610, R10 ;  /* 0x00007610050a7816 */ /* 0x004fe2000000000a */
[----:B------:R-:W-:-:S05]  /*174c0*/  @P3 IMAD.MOV.U32 R5, RZ, RZ, R159 ;  /* 0x000000ffff053224 */ /* 0x000fca00078e009f */
[----:B------:R0:W-:Y:S01]  /*174d0*/  @P3 STG.E.U16 desc[UR44][R4.64+0x20], R10 ;  /* 0x0000200a04003986 */ /* 0x0001e2000c10152c */
[----:B------:R-:W-:Y:S05]  /*174e0*/  @!P2 BRA `(.L_x_303) ;  /* 0x000000000004a947 */ /* 0x000fea0003800000 */
[----:B------:R2:W5:Y:S02]  /*174f0*/  LDG.E.LTC128B.U16 R3, desc[UR44][R12.64+0x22] ;  /* 0x0000222c0c037981 */ /* 0x000564000c1e1520 */
.L_x_303:
[----:B------:R-:W-:Y:S05]  /*17500*/  BSYNC B1 ;  /* 0x0000000000017941 */ /* 0x000fea0003800000 */
.L_x_302:
[----:B0----5:R-:W-:Y:S01]  /*17510*/  HADD2.F32 R5, -RZ, R3.H0_H0 ;  /* 0x20000003ff057230 */ /* 0x021fe20000004100 */
[----:B------:R-:W-:Y:S01]  /*17520*/  ISETP.GT.AND P3, PT, R0, 0x18, P0 ;  /* 0x000000180000780c */ /* 0x000fe20000764270 */
[----:B------:R-:W-:Y:S03]  /*17530*/  BSSY B1, `(.L_x_304) ;  /* 0x000000a000017945 */ /* 0x000fe60003800000 */
[----:B------:R-:W-:Y:S01]  /*17540*/  FMUL R4, R5, R16 ;  /* 0x0000001005047220 */ /* 0x000fe20000400000 */
[----:B------:R-:W-:-:S03]  /*17550*/  @P2 IMAD.MOV.U32 R5, RZ, RZ, R159 ;  /* 0x000000ffff052224 */ /* 0x000fc600078e009f */
[----:B------:R-:W-:-:S05]  /*17560*/  FFMA R4, R35, R2, R4 ;  /* 0x0000000223047223 */ /* 0x000fca0000000004 */
[----:B------:R-:W-:-:S04]  /*17570*/  F2FP.F16.F32.PACK_AB R4, RZ, R4 ;  /* 0x00000004ff04723e */ /* 0x000fc800000000ff */
[----:B------:R-:W-:Y:S02]  /*17580*/  PRMT R10, R4, 0x7610, R10 ;  /* 0x00007610040a7816 */ /* 0x000fe4000000000a */
[----:B------:R-:W-:-:S05]  /*17590*/  @P2 MOV R4, R158 ;  /* 0x0000009e00042202 */ /* 0x000fca0000000f00 */
[----:B------:R0:W-:Y:S01]  /*175a0*/  @P2 STG.E.U16 desc[UR44][R4.64+0x22], R10 ;  /* 0x0000220a04002986 */ /* 0x0001e2000c10152c */
[----:B------:R-:W-:Y:S05]  /*175b0*/  @!P3 BRA `(.L_x_305) ;  /* 0x000000000004b947 */ /* 0x000fea0003800000 */
[----:B------:R0:W5:Y:S02]  /*175c0*/  LDG.E.LTC128B.U16 R3, desc[UR44][R6.64+0x30] ;  /* 0x0000302c06037981 */ /* 0x000164000c1e1520 */
.L_x_305:
[----:B------:R-:W-:Y:S05]  /*175d0*/  BSYNC B1 ;  /* 0x0000000000017941 */ /* 0x000fea0003800000 */
.L_x_304:
        /* <DEDUP_REMOVED lines=9> */
.L_x_307:
[----:B------:R-:W-:Y:S05]  /*17670*/  BSYNC B1 ;  /* 0x0000000000017941 */ /* 0x000fea0003800000 */
.L_x_306:
        /* <DEDUP_REMOVED lines=9> */
.L_x_309:
[----:B------:R-:W-:Y:S05]  /*17710*/  BSYNC B1 ;  /* 0x0000000000017941 */ /* 0x000fea0003800000 */
.L_x_308:
[----:B-----5:R-:W-:Y:S01]  /*17720*/  HADD2.F32 R5, -RZ, R3.H0_H0 ;  /* 0x20000003ff057230 */ /* 0x020fe20000004100 */
[----:B0-----:R-:W-:Y:S01]  /*17730*/  @P3 MOV R4, R158 ;  /* 0x0000009e00043202 */ /* 0x001fe20000000f00 */
[----:B------:R-:W-:Y:S01]  /*17740*/  BSSY B1, `(.L_x_310) ;  /* 0x000000a000017945 */ /* 0x000fe20003800000 */
[----:B------:R-:W-:Y:S02]  /*17750*/  ISETP.GT.AND P2, PT, R0, 0x19, P1 ;  /* 0x000000190000780c */ /* 0x000fe40000f44270 */
[----:B------:R-:W-:-:S04]  /*17760*/  FMUL R5, R5, R16 ;  /* 0x0000001005057220 */ /* 0x000fc80000400000 */
[----:B------:R-:W-:-:S05]  /*17770*/  FFMA R5, R38, R2, R5 ;  /* 0x0000000226057223 */ /* 0x000fca0000000005 */
[----:B------:R-:W-:-:S04]  /*17780*/  F2FP.F16.F32.PACK_AB R5, RZ, R5 ;  /* 0x00000005ff05723e */ /* 0x000fc800000000ff */
[----:B------:R-:W-:Y:S01]  /*17790*/  PRMT R10, R5, 0x7610, R10 ;  /* 0x00007610050a7816 */ /* 0x000fe2000000000a */
[----:B------:R-:W-:-:S05]  /*177a0*/  @P3 IMAD.MOV.U32 R5, RZ, RZ, R159 ;  /* 0x000000ffff053224 */ /* 0x000fca00078e009f */
[----:B------:R0:W-:Y:S01]  /*177b0*/  @P3 STG.E.U16 desc[UR44][R4.64+0x30], R10 ;  /* 0x0000300a04003986 */ /* 0x0001e2000c10152c */
[----:B------:R-:W-:Y:S05]  /*177c0*/  @!P2 BRA `(.L_x_311) ;  /* 0x000000000004a947 */ /* 0x000fea0003800000 */
[----:B------:R0:W5:Y:S02]  /*177d0*/  LDG.E.LTC128B.U16 R3, desc[UR44][R12.64+0x32] ;  /* 0x0000322c0c037981 */ /* 0x000164000c1e1520 */
.L_x_311:
[----:B------:R-:W-:Y:S05]  /*177e0*/  BSYNC B1 ;  /* 0x0000000000017941 */ /* 0x000fea0003800000 */
.L_x_310:
        /* <DEDUP_REMOVED lines=12> */
.L_x_313:
[----:B------:R-:W-:Y:S05]  /*178b0*/  BSYNC B1 ;  /* 0x0000000000017941 */ /* 0x000fea0003800000 */
.L_x_312:
        /* <DEDUP_REMOVED lines=9> */
.L_x_315:
[----:B------:R-:W-:Y:S05]  /*17950*/  BSYNC B1 ;  /* 0x0000000000017941 */ /* 0x000fea0003800000 */
.L_x_314:
        /* <DEDUP_REMOVED lines=9> */
.L_x_317:
[----:B------:R-:W-:Y:S05]  /*179f0*/  BSYNC B1 ;  /* 0x0000000000017941 */ /* 0x000fea0003800000 */
.L_x_316:
        /* <DEDUP_REMOVED lines=12> */
.L_x_319:
[----:B------:R-:W-:Y:S05]  /*17ac0*/  BSYNC B1 ;  /* 0x0000000000017941 */ /* 0x000fea0003800000 */
.L_x_318:
        /* <DEDUP_REMOVED lines=12> */
.L_x_321:
[----:B------:R-:W-:Y:S05]  /*17b90*/  BSYNC B1 ;  /* 0x0000000000017941 */ /* 0x000fea0003800000 */
.L_x_320:
        /* <DEDUP_REMOVED lines=9> */
.L_x_323:
[----:B------:R-:W-:Y:S05]  /*17c30*/  BSYNC B1 ;  /* 0x0000000000017941 */ /* 0x000fea0003800000 */
.L_x_322:
        /* <DEDUP_REMOVED lines=9> */
.L_x_325:
[----:B------:R-:W-:Y:S05]  /*17cd0*/  BSYNC B1 ;  /* 0x0000000000017941 */ /* 0x000fea0003800000 */
.L_x_324:
        /* <DEDUP_REMOVED lines=12> */
.L_x_327:
[----:B------:R-:W-:Y:S05]  /*17da0*/  BSYNC B1 ;  /* 0x0000000000017941 */ /* 0x000fea0003800000 */
.L_x_326:
        /* <DEDUP_REMOVED lines=12> */
.L_x_329:
[----:B------:R-:W-:Y:S05]  /*17e70*/  BSYNC B1 ;  /* 0x0000000000017941 */ /* 0x000fea0003800000 */
.L_x_328:
        /* <DEDUP_REMOVED lines=9> */
.L_x_331:
[----:B------:R-:W-:Y:S05]  /*17f10*/  BSYNC B1 ;  /* 0x0000000000017941 */ /* 0x000fea0003800000 */
.L_x_330:
        /* <DEDUP_REMOVED lines=9> */
.L_x_333:
[----:B------:R-:W-:Y:S05]  /*17fb0*/  BSYNC B1 ;  /* 0x0000000000017941 */ /* 0x000fea0003800000 */
.L_x_332:
        /* <DEDUP_REMOVED lines=12> */
.L_x_335:
[----:B------:R-:W-:Y:S05]  /*18080*/  BSYNC B1 ;  /* 0x0000000000017941 */ /* 0x000fea0003800000 */
.L_x_334:
        /* <DEDUP_REMOVED lines=12> */
.L_x_337:
[----:B------:R-:W-:Y:S05]  /*18150*/  BSYNC B1 ;  /* 0x0000000000017941 */ /* 0x000fea0003800000 */
.L_x_336:
        /* <DEDUP_REMOVED lines=9> */
.L_x_339:
[----:B------:R-:W-:Y:S05]  /*181f0*/  BSYNC B1 ;  /* 0x0000000000017941 */ /* 0x000fea0003800000 */
.L_x_338:
        /* <DEDUP_REMOVED lines=9> */
.L_x_341:
[----:B------:R-:W-:Y:S05]  /*18290*/  BSYNC B1 ;  /* 0x0000000000017941 */ /* 0x000fea0003800000 */
.L_x_340:
        /* <DEDUP_REMOVED lines=12> */
.L_x_343:
[----:B------:R-:W-:Y:S05]  /*18360*/  BSYNC B1 ;  /* 0x0000000000017941 */ /* 0x000fea0003800000 */
.L_x_342:
        /* <DEDUP_REMOVED lines=12> */
.L_x_345:
[----:B------:R-:W-:Y:S05]  /*18430*/  BSYNC B1 ;  /* 0x0000000000017941 */ /* 0x000fea0003800000 */
.L_x_344:
        /* <DEDUP_REMOVED lines=9> */
.L_x_347:
[----:B------:R-:W-:Y:S05]  /*184d0*/  BSYNC B1 ;  /* 0x0000000000017941 */ /* 0x000fea0003800000 */
.L_x_346:
        /* <DEDUP_REMOVED lines=9> */
.L_x_349:
[----:B------:R-:W-:Y:S05]  /*18570*/  BSYNC B1 ;  /* 0x0000000000017941 */ /* 0x000fea0003800000 */
.L_x_348:
        /* <DEDUP_REMOVED lines=12> */
.L_x_351:
[----:B------:R-:W-:Y:S05]  /*18640*/  BSYNC B1 ;  /* 0x0000000000017941 */ /* 0x000fea0003800000 */
.L_x_350:
        /* <DEDUP_REMOVED lines=12> */
.L_x_353:
[----:B------:R-:W-:Y:S05]  /*18710*/  BSYNC B1 ;  /* 0x0000000000017941 */ /* 0x000fea0003800000 */
.L_x_352:
        /* <DEDUP_REMOVED lines=9> */
.L_x_355:
[----:B------:R-:W-:Y:S05]  /*187b0*/  BSYNC B1 ;  /* 0x0000000000017941 */ /* 0x000fea0003800000 */
.L_x_354:
        /* <DEDUP_REMOVED lines=9> */
.L_x_357:
[----:B------:R-:W-:Y:S05]  /*18850*/  BSYNC B1 ;  /* 0x0000000000017941 */ /* 0x000fea0003800000 */
.L_x_356:
        /* <DEDUP_REMOVED lines=12> */
.L_x_359:
[----:B------:R-:W-:Y:S05]  /*18920*/  BSYNC B1 ;  /* 0x0000000000017941 */ /* 0x000fea0003800000 */
.L_x_358:
        /* <DEDUP_REMOVED lines=12> */
.L_x_361:
[----:B------:R-:W-:Y:S05]  /*189f0*/  BSYNC B1 ;  /* 0x0000000000017941 */ /* 0x000fea0003800000 */
.L_x_360:
        /* <DEDUP_REMOVED lines=9> */
.L_x_363:
[----:B------:R-:W-:Y:S05]  /*18a90*/  BSYNC B1 ;  /* 0x0000000000017941 */ /* 0x000fea0003800000 */
.L_x_362:
        /* <DEDUP_REMOVED lines=9> */
.L_x_365:
[----:B------:R-:W-:Y:S05]  /*18b30*/  BSYNC B1 ;  /* 0x0000000000017941 */ /* 0x000fea0003800000 */
.L_x_364:
        /* <DEDUP_REMOVED lines=12> */
.L_x_367:
[----:B------:R-:W-:Y:S05]  /*18c00*/  BSYNC B1 ;  /* 0x0000000000017941 */ /* 0x000fea0003800000 */
.L_x_366:
        /* <DEDUP_REMOVED lines=12> */
.L_x_369:
[----:B------:R-:W-:Y:S05]  /*18cd0*/  BSYNC B1 ;  /* 0x0000000000017941 */ /* 0x000fea0003800000 */
.L_x_368:
        /* <DEDUP_REMOVED lines=9> */
.L_x_371:
[----:B------:R-:W-:Y:S05]  /*18d70*/  BSYNC B1 ;  /* 0x0000000000017941 */ /* 0x000fea0003800000 */
.L_x_370:
        /* <DEDUP_REMOVED lines=9> */
.L_x_373:
[----:B------:R-:W-:Y:S05]  /*18e10*/  BSYNC B1 ;  /* 0x0000000000017941 */ /* 0x000fea0003800000 */
.L_x_372:
        /* <DEDUP_REMOVED lines=12> */
.L_x_375:
[----:B------:R-:W-:Y:S05]  /*18ee0*/  BSYNC B1 ;  /* 0x0000000000017941 */ /* 0x000fea0003800000 */
.L_x_374:
        /* <DEDUP_REMOVED lines=12> */
.L_x_377:
[----:B------:R-:W-:Y:S05]  /*18fb0*/  BSYNC B1 ;  /* 0x0000000000017941 */ /* 0x000fea0003800000 */
.L_x_376:
        /* <DEDUP_REMOVED lines=9> */
.L_x_379:
[----:B------:R-:W-:Y:S05]  /*19050*/  BSYNC B1 ;  /* 0x0000000000017941 */ /* 0x000fea0003800000 */
.L_x_378:
        /* <DEDUP_REMOVED lines=9> */
.L_x_381:
[----:B------:R-:W-:Y:S05]  /*190f0*/  BSYNC B1 ;  /* 0x0000000000017941 */ /* 0x000fea0003800000 */
.L_x_380:
        /* <DEDUP_REMOVED lines=12> */
.L_x_383:
[----:B------:R-:W-:Y:S05]  /*191c0*/  BSYNC B1 ;  /* 0x0000000000017941 */ /* 0x000fea0003800000 */
.L_x_382:
        /* <DEDUP_REMOVED lines=12> */
.L_x_385:
[----:B------:R-:W-:Y:S05]  /*19290*/  BSYNC B1 ;  /* 0x0000000000017941 */ /* 0x000fea0003800000 */
.L_x_384:
        /* <DEDUP_REMOVED lines=9> */
.L_x_387:
[----:B------:R-:W-:Y:S05]  /*19330*/  BSYNC B1 ;  /* 0x0000000000017941 */ /* 0x000fea0003800000 */
.L_x_386:
        /* <DEDUP_REMOVED lines=9> */
.L_x_389:
[----:B------:R-:W-:Y:S05]  /*193d0*/  BSYNC B1 ;  /* 0x0000000000017941 */ /* 0x000fea0003800000 */
.L_x_388:
        /* <DEDUP_REMOVED lines=12> */
.L_x_391:
[----:B------:R-:W-:Y:S05]  /*194a0*/  BSYNC B1 ;  /* 0x0000000000017941 */ /* 0x000fea0003800000 */
.L_x_390:
        /* <DEDUP_REMOVED lines=12> */
.L_x_393:
[----:B------:R-:W-:Y:S05]  /*19570*/  BSYNC B1 ;  /* 0x0000000000017941 */ /* 0x000fea0003800000 */
.L_x_392:
        /* <DEDUP_REMOVED lines=9> */
.L_x_395:
[----:B------:R-:W-:Y:S05]  /*19610*/  BSYNC B1 ;  /* 0x0000000000017941 */ /* 0x000fea0003800000 */
.L_x_394:
        /* <DEDUP_REMOVED lines=9> */
.L_x_397:
[----:B------:R-:W-:Y:S05]  /*196b0*/  BSYNC B1 ;  /* 0x0000000000017941 */ /* 0x000fea0003800000 */
.L_x_396:
        /* <DEDUP_REMOVED lines=12> */
.L_x_399:
[----:B------:R-:W-:Y:S05]  /*19780*/  BSYNC B1 ;  /* 0x0000000000017941 */ /* 0x000fea0003800000 */
.L_x_398:
        /* <DEDUP_REMOVED lines=12> */
.L_x_401:
[----:B------:R-:W-:Y:S05]  /*19850*/  BSYNC B1 ;  /* 0x0000000000017941 */ /* 0x000fea0003800000 */
.L_x_400:
        /* <DEDUP_REMOVED lines=9> */
.L_x_403:
[----:B------:R-:W-:Y:S05]  /*198f0*/  BSYNC B1 ;  /* 0x0000000000017941 */ /* 0x000fea0003800000 */
.L_x_402:
        /* <DEDUP_REMOVED lines=9> */
.L_x_405:
[----:B------:R-:W-:Y:S05]  /*19990*/  BSYNC B1 ;  /* 0x0000000000017941 */ /* 0x000fea0003800000 */
.L_x_404:
        /* <DEDUP_REMOVED lines=12> */
.L_x_407:
[----:B------:R-:W-:Y:S05]  /*19a60*/  BSYNC B1 ;  /* 0x0000000000017941 */ /* 0x000fea0003800000 */
.L_x_406:
        /* <DEDUP_REMOVED lines=12> */
.L_x_409:
[----:B------:R-:W-:Y:S05]  /*19b30*/  BSYNC B1 ;  /* 0x0000000000017941 */ /* 0x000fea0003800000 */
.L_x_408:
        /* <DEDUP_REMOVED lines=9> */
.L_x_411:
[----:B------:R-:W-:Y:S05]  /*19bd0*/  BSYNC B1 ;  /* 0x0000000000017941 */ /* 0x000fea0003800000 */
.L_x_410:
        /* <DEDUP_REMOVED lines=9> */
.L_x_413:
[----:B------:R-:W-:Y:S05]  /*19c70*/  BSYNC B1 ;  /* 0x0000000000017941 */ /* 0x000fea0003800000 */
.L_x_412:
        /* <DEDUP_REMOVED lines=12> */
.L_x_415:
[----:B------:R-:W-:Y:S05]  /*19d40*/  BSYNC B1 ;  /* 0x0000000000017941 */ /* 0x000fea0003800000 */
.L_x_414:
        /* <DEDUP_REMOVED lines=12> */
.L_x_417:
[----:B------:R-:W-:Y:S05]  /*19e10*/  BSYNC B1 ;  /* 0x0000000000017941 */ /* 0x000fea0003800000 */
.L_x_416:
        /* <DEDUP_REMOVED lines=9> */
.L_x_419:
[----:B------:R-:W-:Y:S05]  /*19eb0*/  BSYNC B1 ;  /* 0x0000000000017941 */ /* 0x000fea0003800000 */
.L_x_418:
        /* <DEDUP_REMOVED lines=9> */
.L_x_421:
[----:B------:R-:W-:Y:S05]  /*19f50*/  BSYNC B1 ;  /* 0x0000000000017941 */ /* 0x000fea0003800000 */
.L_x_420:
        /* <DEDUP_REMOVED lines=12> */
.L_x_423:
[----:B------:R-:W-:Y:S05]  /*1a020*/  BSYNC B1 ;  /* 0x0000000000017941 */ /* 0x000fea0003800000 */
.L_x_422:
        /* <DEDUP_REMOVED lines=12> */
.L_x_425:
[----:B------:R-:W-:Y:S05]  /*1a0f0*/  BSYNC B1 ;  /* 0x0000000000017941 */ /* 0x000fea0003800000 */
.L_x_424:
        /* <DEDUP_REMOVED lines=9> */
.L_x_427:
[----:B------:R-:W-:Y:S05]  /*1a190*/  BSYNC B1 ;  /* 0x0000000000017941 */ /* 0x000fea0003800000 */
.L_x_426:
        /* <DEDUP_REMOVED lines=9> */
.L_x_429:
[----:B------:R-:W-:Y:S05]  /*1a230*/  BSYNC B1 ;  /* 0x0000000000017941 */ /* 0x000fea0003800000 */
.L_x_428:
        /* <DEDUP_REMOVED lines=12> */
.L_x_431:
[----:B------:R-:W-:Y:S05]  /*1a300*/  BSYNC B1 ;  /* 0x0000000000017941 */ /* 0x000fea0003800000 */
.L_x_430:
        /* <DEDUP_REMOVED lines=12> */
.L_x_433:
[----:B------:R-:W-:Y:S05]  /*1a3d0*/  BSYNC B1 ;  /* 0x0000000000017941 */ /* 0x000fea0003800000 */
.L_x_432:
        /* <DEDUP_REMOVED lines=9> */
.L_x_435:
[----:B------:R-:W-:Y:S05]  /*1a470*/  BSYNC B1 ;  /* 0x0000000000017941 */ /* 0x000fea0003800000 */
.L_x_434:
        /* <DEDUP_REMOVED lines=9> */
.L_x_437:
[----:B------:R-:W-:Y:S05]  /*1a510*/  BSYNC B1 ;  /* 0x0000000000017941 */ /* 0x000fea0003800000 */
.L_x_436:
        /* <DEDUP_REMOVED lines=12> */
.L_x_439:
[----:B------:R-:W-:Y:S05]  /*1a5e0*/  BSYNC B1 ;  /* 0x0000000000017941 */ /* 0x000fea0003800000 */
.L_x_438:
        /* <DEDUP_REMOVED lines=12> */
.L_x_441:
[----:B------:R-:W-:Y:S05]  /*1a6b0*/  BSYNC B1 ;  /* 0x0000000000017941 */ /* 0x000fea0003800000 */
.L_x_440:
        /* <DEDUP_REMOVED lines=9> */
.L_x_443:
[----:B------:R-:W-:Y:S05]  /*1a750*/  BSYNC B1 ;  /* 0x0000000000017941 */ /* 0x000fea0003800000 */
.L_x_442:
        /* <DEDUP_REMOVED lines=9> */
.L_x_445:
[----:B------:R-:W-:Y:S05]  /*1a7f0*/  BSYNC B1 ;  /* 0x0000000000017941 */ /* 0x000fea0003800000 */
.L_x_444:
        /* <DEDUP_REMOVED lines=12> */
.L_x_447:
[----:B------:R-:W-:Y:S05]  /*1a8c0*/  BSYNC B1 ;  /* 0x0000000000017941 */ /* 0x000fea0003800000 */
.L_x_446:
        /* <DEDUP_REMOVED lines=12> */
.L_x_449:
[----:B------:R-:W-:Y:S05]  /*1a990*/  BSYNC B1 ;  /* 0x0000000000017941 */ /* 0x000fea0003800000 */
.L_x_448:
        /* <DEDUP_REMOVED lines=9> */
.L_x_451:
[----:B------:R-:W-:Y:S05]  /*1aa30*/  BSYNC B1 ;  /* 0x0000000000017941 */ /* 0x000fea0003800000 */
.L_x_450:
        /* <DEDUP_REMOVED lines=9> */
.L_x_453:
[----:B------:R-:W-:Y:S05]  /*1aad0*/  BSYNC B1 ;  /* 0x0000000000017941 */ /* 0x000fea0003800000 */
.L_x_452:
        /* <DEDUP_REMOVED lines=12> */
.L_x_455:
[----:B------:R-:W-:Y:S05]  /*1aba0*/  BSYNC B1 ;  /* 0x0000000000017941 */ /* 0x000fea0003800000 */
.L_x_454:
        /* <DEDUP_REMOVED lines=12> */
.L_x_457:
[----:B------:R-:W-:Y:S05]  /*1ac70*/  BSYNC B1 ;  /* 0x0000000000017941 */ /* 0x000fea0003800000 */
.L_x_456:
        /* <DEDUP_REMOVED lines=9> */
.L_x_459:
[----:B------:R-:W-:Y:S05]  /*1ad10*/  BSYNC B1 ;  /* 0x0000000000017941 */ /* 0x000fea0003800000 */
.L_x_458:
        /* <DEDUP_REMOVED lines=9> */
.L_x_461:
[----:B------:R-:W-:Y:S05]  /*1adb0*/  BSYNC B1 ;  /* 0x0000000000017941 */ /* 0x000fea0003800000 */
.L_x_460:
        /* <DEDUP_REMOVED lines=12> */
.L_x_463:
[----:B------:R-:W-:Y:S05]  /*1ae80*/  BSYNC B1 ;  /* 0x0000000000017941 */ /* 0x000fea0003800000 */
.L_x_462:
        /* <DEDUP_REMOVED lines=12> */
.L_x_465:
[----:B------:R-:W-:Y:S05]  /*1af50*/  BSYNC B1 ;  /* 0x0000000000017941 */ /* 0x000fea0003800000 */
.L_x_464:
        /* <DEDUP_REMOVED lines=9> */
.L_x_467:
[----:B------:R-:W-:Y:S05]  /*1aff0*/  BSYNC B1 ;  /* 0x0000000000017941 */ /* 0x000fea0003800000 */
.L_x_466:
        /* <DEDUP_REMOVED lines=9> */
.L_x_469:
[----:B------:R-:W-:Y:S05]  /*1b090*/  BSYNC B1 ;  /* 0x0000000000017941 */ /* 0x000fea0003800000 */
.L_x_468:
        /* <DEDUP_REMOVED lines=12> */
.L_x_471:
[----:B------:R-:W-:Y:S05]  /*1b160*/  BSYNC B1 ;  /* 0x0000000000017941 */ /* 0x000fea0003800000 */
.L_x_470:
        /* <DEDUP_REMOVED lines=12> */
.L_x_473:
[----:B------:R-:W-:Y:S05]  /*1b230*/  BSYNC B1 ;  /* 0x0000000000017941 */ /* 0x000fea0003800000 */
.L_x_472:
        /* <DEDUP_REMOVED lines=9> */
.L_x_475:
[----:B------:R-:W-:Y:S05]  /*1b2d0*/  BSYNC B1 ;  /* 0x0000000000017941 */ /* 0x000fea0003800000 */
.L_x_474:
        /* <DEDUP_REMOVED lines=9> */
.L_x_477:
[----:B------:R-:W-:Y:S05]  /*1b370*/  BSYNC B1 ;  /* 0x0000000000017941 */ /* 0x000fea0003800000 */
.L_x_476:
        /* <DEDUP_REMOVED lines=12> */
.L_x_479:
[----:B------:R-:W-:Y:S05]  /*1b440*/  BSYNC B1 ;  /* 0x0000000000017941 */ /* 0x000fea0003800000 */
.L_x_478:
        /* <DEDUP_REMOVED lines=12> */
.L_x_481:
[----:B------:R-:W-:Y:S05]  /*1b510*/  BSYNC B1 ;  /* 0x0000000000017941 */ /* 0x000fea0003800000 */
.L_x_480:
        /* <DEDUP_REMOVED lines=9> */
.L_x_483:
[----:B------:R-:W-:Y:S05]  /*1b5b0*/  BSYNC B1 ;  /* 0x0000000000017941 */ /* 0x000fea0003800000 */
.L_x_482:
        /* <DEDUP_REMOVED lines=9> */
.L_x_485:
[----:B------:R-:W-:Y:S05]  /*1b650*/  BSYNC B1 ;  /* 0x0000000000017941 */ /* 0x000fea0003800000 */
.L_x_484:
        /* <DEDUP_REMOVED lines=12> */
.L_x_487:
[----:B------:R-:W-:Y:S05]  /*1b720*/  BSYNC B1 ;  /* 0x0000000000017941 */ /* 0x000fea0003800000 */
.L_x_486:
        /* <DEDUP_REMOVED lines=12> */
.L_x_489:
[----:B------:R-:W-:Y:S05]  /*1b7f0*/  BSYNC B1 ;  /* 0x0000000000017941 */ /* 0x000fea0003800000 */
.L_x_488:
        /* <DEDUP_REMOVED lines=9> */
.L_x_491:
[----:B------:R-:W-:Y:S05]  /*1b890*/  BSYNC B1 ;  /* 0x0000000000017941 */ /* 0x000fea0003800000 */
.L_x_490:
        /* <DEDUP_REMOVED lines=9> */
.L_x_493:
[----:B------:R-:W-:Y:S05]  /*1b930*/  BSYNC B1 ;  /* 0x0000000000017941 */ /* 0x000fea0003800000 */
.L_x_492:
        /* <DEDUP_REMOVED lines=12> */
.L_x_495:
[----:B------:R-:W-:Y:S05]  /*1ba00*/  BSYNC B1 ;  /* 0x0000000000017941 */ /* 0x000fea0003800000 */
.L_x_494:
        /* <DEDUP_REMOVED lines=12> */
.L_x_497:
[----:B------:R-:W-:Y:S05]  /*1bad0*/  BSYNC B1 ;  /* 0x0000000000017941 */ /* 0x000fea0003800000 */
.L_x_496:
        /* <DEDUP_REMOVED lines=9> */
.L_x_499:
[----:B------:R-:W-:Y:S05]  /*1bb70*/  BSYNC B1 ;  /* 0x0000000000017941 */ /* 0x000fea0003800000 */
.L_x_498:
        /* <DEDUP_REMOVED lines=9> */
.L_x_501:
[----:B------:R-:W-:Y:S05]  /*1bc10*/  BSYNC B1 ;  /* 0x0000000000017941 */ /* 0x000fea0003800000 */
.L_x_500:
        /* <DEDUP_REMOVED lines=12> */
.L_x_503:
[----:B------:R-:W-:Y:S05]  /*1bce0*/  BSYNC B1 ;  /* 0x0000000000017941 */ /* 0x000fea0003800000 */
.L_x_502:
        /* <DEDUP_REMOVED lines=12> */
.L_x_505:
[----:B------:R-:W-:Y:S05]  /*1bdb0*/  BSYNC B1 ;  /* 0x0000000000017941 */ /* 0x000fea0003800000 */
.L_x_504:
        /* <DEDUP_REMOVED lines=9> */
.L_x_507:
[----:B------:R-:W-:Y:S05]  /*1be50*/  BSYNC B1 ;  /* 0x0000000000017941 */ /* 0x000fea0003800000 */
.L_x_506:
        /* <DEDUP_REMOVED lines=9> */
.L_x_509:
[----:B------:R-:W-:Y:S05]  /*1bef0*/  BSYNC B1 ;  /* 0x0000000000017941 */ /* 0x000fea0003800000 */
.L_x_508:
        /* <DEDUP_REMOVED lines=12> */
.L_x_511:
[----:B------:R-:W-:Y:S05]  /*1bfc0*/  BSYNC B1 ;  /* 0x0000000000017941 */ /* 0x000fea0003800000 */
.L_x_510:
        /* <DEDUP_REMOVED lines=12> */
.L_x_513:
[----:B------:R-:W-:Y:S05]  /*1c090*/  BSYNC B1 ;  /* 0x0000000000017941 */ /* 0x000fea0003800000 */
.L_x_512:
        /* <DEDUP_REMOVED lines=9> */
.L_x_515:
[----:B------:R-:W-:Y:S05]  /*1c130*/  BSYNC B1 ;  /* 0x0000000000017941 */ /* 0x000fea0003800000 */
.L_x_514:
        /* <DEDUP_REMOVED lines=9> */
.L_x_517:
[----:B------:R-:W-:Y:S05]  /*1c1d0*/  BSYNC B1 ;  /* 0x0000000000017941 */ /* 0x000fea0003800000 */
.L_x_516:
        /* <DEDUP_REMOVED lines=12> */
.L_x_519:
[----:B------:R-:W-:Y:S05]  /*1c2a0*/  BSYNC B1 ;  /* 0x0000000000017941 */ /* 0x000fea0003800000 */
.L_x_518:
        /* <DEDUP_REMOVED lines=12> */
.L_x_521:
[----:B------:R-:W-:Y:S05]  /*1c370*/  BSYNC B1 ;  /* 0x0000000000017941 */ /* 0x000fea0003800000 */
.L_x_520:
        /* <DEDUP_REMOVED lines=9> */
.L_x_523:
[----:B------:R-:W-:Y:S05]  /*1c410*/  BSYNC B1 ;  /* 0x0000000000017941 */ /* 0x000fea0003800000 */
.L_x_522:
        /* <DEDUP_REMOVED lines=9> */
.L_x_525:
[----:B------:R-:W-:Y:S05]  /*1c4b0*/  BSYNC B1 ;  /* 0x0000000000017941 */ /* 0x000fea0003800000 */
.L_x_524:
        /* <DEDUP_REMOVED lines=12> */
.L_x_527:
[----:B------:R-:W-:Y:S05]  /*1c580*/  BSYNC B1 ;  /* 0x0000000000017941 */ /* 0x000fea0003800000 */
.L_x_526:
        /* <DEDUP_REMOVED lines=12> */
.L_x_529:
[----:B------:R-:W-:Y:S05]  /*1c650*/  BSYNC B1 ;  /* 0x0000000000017941 */ /* 0x000fea0003800000 */
.L_x_528:
        /* <DEDUP_REMOVED lines=9> */
.L_x_531:
[----:B------:R-:W-:Y:S05]  /*1c6f0*/  BSYNC B1 ;  /* 0x0000000000017941 */ /* 0x000fea0003800000 */
.L_x_530:
        /* <DEDUP_REMOVED lines=9> */
.L_x_533:
[----:B------:R-:W-:Y:S05]  /*1c790*/  BSYNC B1 ;  /* 0x0000000000017941 */ /* 0x000fea0003800000 */
.L_x_532:
[----:B-----5:R-:W-:Y:S01]  /*1c7a0*/  HADD2.F32 R5, -RZ, R3.H0_H0 ;  /* 0x20000003ff057230 */ /* 0x020fe20000004100 */
[----:B0-----:R-:W-:Y:S01]  /*1c7b0*/  @P2 MOV R4, R158 ;  /* 0x0000009e00042202 */ /* 0x001fe20000000f00 */
[----:B------:R-:W-:Y:S01]  /*1c7c0*/  BSSY B1, `(.L_x_534) ;  /* 0x000000a000017945 */ /* 0x000fe20003800000 */
[----:B------:R-:W-:Y:S02]  /*1c7d0*/  ISETP.GT.AND P1, PT, R0, 0xf9, P1 ;  /* 0x000000f90000780c */ /* 0x000fe40000f24270 */
[----:B------:R-:W-:-:S04]  /*1c7e0*/  FMUL R5, R5, R16 ;  /* 0x0000001005057220 */ /* 0x000fc80000400000 */
[----:B------:R-:W-:-:S05]  /*1c7f0*/  FFMA R5, R150, R2, R5 ;  /* 0x0000000296057223 */ /* 0x000fca0000000005 */
[----:B------:R-:W-:-:S04]  /*1c800*/  F2FP.F16.F32.PACK_AB R5, RZ, R5 ;  /* 0x00000005ff05723e */ /* 0x000fc800000000ff */
[----:B-1--4-:R-:W-:Y:S01]  /*1c810*/  PRMT R6, R5, 0x7610, R6 ;  /* 0x0000761005067816 */ /* 0x012fe20000000006 */
[----:B------:R-:W-:-:S05]  /*1c820*/  @P2 IMAD.MOV.U32 R5, RZ, RZ, R159 ;  /* 0x000000ffff052224 */ /* 0x000fca00078e009f */
[----:B------:R0:W-:Y:S01]  /*1c830*/  @P2 STG.E.U16 desc[UR44][R4.64+0x1f0], R6 ;  /* 0x0001f00604002986 */ /* 0x0001e2000c10152c */
[----:B------:R-:W-:Y:S05]  /*1c840*/  @!P1 BRA `(.L_x_535) ;  /* 0x0000000000049947 */ /* 0x000fea0003800000 */
[----:B------:R1:W5:Y:S02]  /*1c850*/  LDG.E.LTC128B.U16 R3, desc[UR44][R12.64+0x1f2] ;  /* 0x0001f22c0c037981 */ /* 0x000364000c1e1520 */
.L_x_535:
[----:B------:R-:W-:Y:S05]  /*1c860*/  BSYNC B1 ;  /* 0x0000000000017941 */ /* 0x000fea0003800000 */
.L_x_534:
[----:B------:R-:W-:Y:S05]  /*1c870*/  @!P1 BRA `(.L_x_536) ;  /* 0x0000004c00b09947 */ /* 0x000fea0003800000 */
[----:B-----5:R-:W-:-:S05]  /*1c880*/  HADD2.F32 R3, -RZ, R3.H0_H0 ;  /* 0x20000003ff037230 */ /* 0x020fca0000004100 */
[----:B------:R-:W-:-:S04]  /*1c890*/  FMUL R0, R3, R16 ;  /* 0x0000001003007220 */ /* 0x000fc80000400000 */
[----:B------:R-:W-:-:S05]  /*1c8a0*/  FFMA R0, R151, R2, R0 ;  /* 0x0000000297007223 */ /* 0x000fca0000000000 */
[----:B------:R-:W-:-:S05]  /*1c8b0*/  F2FP.F16.F32.PACK_AB R0, RZ, R0 ;  /* 0x00000000ff00723e */ /* 0x000fca00000000ff */
[----:B------:R4:W-:Y:S01]  /*1c8c0*/  STG.E.U16 desc[UR44][R158.64+0x1f2], R0 ;  /* 0x0001f2009e007986 */ /* 0x0009e2000c10152c */
[----:B------:R-:W-:Y:S05]  /*1c8d0*/  BRA `(.L_x_536) ;  /* 0x0000004c00987947 */ /* 0x000fea0003800000 */
.L_x_29:
[----:B------:R-:W2:Y:S01]  /*1c8e0*/  LDL.LU R3, [R1] ;  /* 0x0000000001037983 */ /* 0x000ea20000300800 */
[----:B------:R-:W-:-:S03]  /*1c8f0*/  ULDC.64 UR4, c[0x0][0x5c0] ;  /* 0x0001700000047ab9 */ /* 0x000fc60000000a00 */
[----:B------:R-:W3:Y:S04]  /*1c900*/  LDL.LU R9, [R1+0x60] ;  /* 0x0000600001097983 */ /* 0x000ee80000300800 */
[----:B------:R-:W4:Y:S04]  /*1c910*/  LDL.LU R11, [R1+0x8c] ;  /* 0x00008c00010b7983 */ /* 0x000f280000300800 */
[----:B------:R-:W5:Y:S04]  /*1c920*/  LDL.LU R235, [R1+0x9c] ;  /* 0x00009c0001eb7983 */ /* 0x000f680000300800 */
        /* <DEDUP_REMOVED lines=75> */
[----:B------:R-:W5:Y:S01]  /*1cde0*/  LDL.LU R158, [R1+0x1cc] ;  /* 0x0001cc00019e7983 */ /* 0x000f620000300800 */
[----:B--2---:R-:W-:-:S03]  /*1cdf0*/  FMUL R3, R3, R2 ;  /* 0x0000000203037220 */ /* 0x004fc60000400000 */
[----:B------:R-:W2:Y:S01]  /*1ce00*/  LDL.LU R157, [R1+0x1d0] ;  /* 0x0001d000019d7983 */ /* 0x000ea20000300800 */
[----:B------:R-:W-:-:S03]  /*1ce10*/  LEA R4, P0, R6, UR4, 0x1 ;  /* 0x0000000406047c11 */ /* 0x000fc6000f8008ff */
[----:B------:R-:W2:Y:S04]  /*1ce20*/  LDL.LU R156, [R1+0x1d4] ;  /* 0x0001d400019c7983 */ /* 0x000ea80000300800 */
[----:B------:R-:W2:Y:S04]  /*1ce30*/  LDL.LU R155, [R1+0x1d8] ;  /* 0x0001d800019b7983 */ /* 0x000ea80000300800 */
[----:B------:R-:W2:Y:S04]  /*1ce40*/  LDL.LU R154, [R1+0x1dc] ;  /* 0x0001dc00019a7983 */ /* 0x000ea80000300800 */
[----:B------:R-:W2:Y:S01]  /*1ce50*/  LDL.LU R153, [R1+0x1e0] ;  /* 0x0001e00001997983 */ /* 0x000ea20000300800 */
[----:B------:R-:W-:-:S03]  /*1ce60*/  LEA.HI.X R5, R6, UR5, R10, 0x1, P0 ;  /* 0x0000000506057c11 */ /* 0x000fc600080f0c0a */
[----:B------:R-:W2:Y:S01]  /*1ce70*/  LDL.LU R152, [R1+0x1e4] ;  /* 0x0001e40001987983 */ /* 0x000ea20000300800 */
[----:B------:R-:W-:-:S03]  /*1ce80*/  F2FP.F16.F32.PACK_AB R3, RZ, R3 ;  /* 0x00000003ff03723e */ /* 0x000fc600000000ff */
[----:B------:R-:W2:Y:S04]  /*1ce90*/  LDL.LU R23, [R1+0x1e8] ;  /* 0x0001e80001177983 */ /* 0x000ea80000300800 */
[----:B------:R-:W2:Y:S04]  /*1cea0*/  LDL.LU R22, [R1+0x1ec] ;  /* 0x0001ec0001167983 */ /* 0x000ea80000300800 */
[----:B------:R-:W2:Y:S04]  /*1ceb0*/  LDL.LU R21, [R1+0x1f0] ;  /* 0x0001f00001157983 */ /* 0x000ea80000300800 */
[----:B------:R-:W2:Y:S04]  /*1cec0*/  LDL.LU R20, [R1+0x1f4] ;  /* 0x0001f40001147983 */ /* 0x000ea80000300800 */
[----:B------:R-:W2:Y:S04]  /*1ced0*/  LDL.LU R19, [R1+0x1f8] ;  /* 0x0001f80001137983 */ /* 0x000ea80000300800 */
[----:B------:R-:W2:Y:S04]  /*1cee0*/  LDL.LU R18, [R1+0x1fc] ;  /* 0x0001fc0001127983 */ /* 0x000ea80000300800 */
[----:B------:R-:W3:Y:S04]  /*1cef0*/  LDL.LU R7, [R1+0x8] ;  /* 0x0000080001077983 */ /* 0x000ee80000300800 */
[----:B------:R-:W4:Y:S04]  /*1cf00*/  LDL.LU R6, [R1+0xc] ;  /* 0x00000c0001067983 */ /* 0x000f280000300800 */
[----:B------:R0:W-:Y:S04]  /*1cf10*/  @P1 STG.E.U16 desc[UR44][R4.64], R3 ;  /* 0x0000000304001986 */ /* 0x0001e8000c10152c */
[----:B0-----:R-:W5:Y:S01]  /*1cf20*/  LDL.LU R3, [R1+0x4] ;  /* 0x0000040001037983 */ /* 0x001f620000300800 */
[----:B------:R-:W-:Y:S01]  /*1cf30*/  ISETP.GT.AND P0, PT, R0, 0x1, P3 ;  /* 0x000000010000780c */ /* 0x000fe20001f04270 */
[----:B------:R-:W-:Y:S01]  /*1cf40*/  USHF.L.U32 UR5, UR8, 0x4, URZ ;  /* 0x0000000408057899 */ /* 0x000fe2000800063f */
[----:B------:R-:W-:Y:S01]  /*1cf50*/  ISETP.GT.AND P2, PT, R17, 0x8, PT ;  /* 0x000000081100780c */ /* 0x000fe20003f44270 */
[----:B------:R-:W-:Y:S01]  /*1cf60*/  USHF.L.U64.HI UR4, UR8, 0x4, UR9 ;  /* 0x0000000408047899 */ /* 0x000fe20008010209 */
[----:B---3--:R-:W-:-:S05]  /*1cf70*/  FMUL R7, R7, R2 ;  /* 0x0000000207077220 */ /* 0x008fca0000400000 */
[----:B------:R-:W-:-:S04]  /*1cf80*/  F2FP.F16.F32.PACK_AB R7, RZ, R7 ;  /* 0x00000007ff07723e */ /* 0x000fc800000000ff */
[----:B------:R-:W-:Y:S01]  /*1cf90*/  PRMT R8, R7, 0x7610, R8 ;  /* 0x0000761007087816 */ /* 0x000fe20000000008 */
[----:B-----5:R-:W-:-:S05]  /*1cfa0*/  FMUL R3, R3, R2 ;  /* 0x0000000203037220 */ /* 0x020fca0000400000 */
[----:B------:R-:W-:-:S05]  /*1cfb0*/  F2FP.F16.F32.PACK_AB R3, RZ, R3 ;  /* 0x00000003ff03723e */ /* 0x000fca00000000ff */
[----:B------:R4:W-:Y:S01]  /*1cfc0*/  @P0 STG.E.U16 desc[UR44][R4.64+0x2], R3 ;  /* 0x0000020304000986 */ /* 0x0009e2000c10152c */
[----:B------:R-:W-:Y:S01]  /*1cfd0*/  ISETP.GT.AND P0, PT, R0, RZ, P2 ;  /* 0x000000ff0000720c */ /* 0x000fe20001704270 */
[----:B----4-:R-:W-:Y:S01]  /*1cfe0*/  FMUL R3, R6, R2 ;  /* 0x0000000206037220 */ /* 0x010fe20000400000 */
[----:B------:R-:W-:-:S04]  /*1cff0*/  IADD3 R6, P1, R4, UR5, RZ ;  /* 0x0000000504067c10 */ /* 0x000fc8000ff3e0ff */
[----:B------:R-:W-:Y:S02]  /*1d000*/  IADD3.X R7, R5, UR4, RZ, P1, !PT ;  /* 0x0000000405077c10 */ /* 0x000fe40008ffe4ff */
[----:B------:R-:W-:-:S05]  /*1d010*/  F2FP.F16.F32.PACK_AB R3, RZ, R3 ;  /* 0x00000003ff03723e */ /* 0x000fca00000000ff */
[----:B------:R0:W-:Y:S01]  /*1d020*/  @P0 STG.E.U16 desc[UR44][R6.64], R8 ;  /* 0x0000000806000986 */ /* 0x0001e2000c10152c */
[----:B------:R-:W-:-:S03]  /*1d030*/  ISETP.GT.AND P0, PT, R0, 0x1, P2 ;  /* 0x000000010000780c */ /* 0x000fc60001704270 */
[----:B0-----:R-:W3:Y:S10]  /*1d040*/  LDL.LU R8, [R1+0x50] ;  /* 0x0000500001087983 */ /* 0x001ef40000300800 */
[----:B------:R0:W-:Y:S04]  /*1d050*/  @P0 STG.E.U16 desc[UR44][R6.64+0x2], R3 ;  /* 0x0000020306000986 */ /* 0x0001e8000c10152c */
[----:B0-----:R-:W4:Y:S01]  /*1d060*/  LDL.LU R3, [R1+0x10] ;  /* 0x0000100001037983 */ /* 0x001f220000300800 */
[----:B------:R-:W-:Y:S01]  /*1d070*/  ISETP.GT.AND P0, PT, R0, 0x8, P3 ;  /* 0x000000080000780c */ /* 0x000fe20001f04270 */
[----:B----4-:R-:W-:-:S05]  /*1d080*/  FMUL R3, R3, R2 ;  /* 0x0000000203037220 */ /* 0x010fca0000400000 */
[----:B------:R-:W-:-:S07]  /*1d090*/  F2FP.F16.F32.PACK_AB R3, RZ, R3 ;  /* 0x00000003ff03723e */ /* 0x000fce00000000ff */
        /* <DEDUP_REMOVED lines=73> */
[----:B---3--:R-:W-:-:S05]  /*1d530*/  FMUL R8, R8, R2 ;  /* 0x0000000208087220 */ /* 0x008fca0000400000 */
[----:B------:R-:W-:Y:S01]  /*1d540*/  F2FP.F16.F32.PACK_AB R8, RZ, R8 ;  /* 0x00000008ff08723e */ /* 0x000fe200000000ff */
[----:B----4-:R-:W-:-:S05]  /*1d550*/  FMUL R3, R3, R2 ;  /* 0x0000000203037220 */ /* 0x010fca0000400000 */
[----:B------:R-:W-:-:S05]  /*1d560*/  F2FP.F16.F32.PACK_AB R3, RZ, R3 ;  /* 0x00000003ff03723e */ /* 0x000fca00000000ff */
[----:B------:R0:W-:Y:S01]  /*1d570*/  @P0 STG.E.U16 desc[UR44][R6.64+0x42], R3 ;  /* 0x0000420306000986 */ /* 0x0001e2000c10152c */
[----:B------:R-:W-:-:S03]  /*1d580*/  ISETP.GT.AND P0, PT, R0, 0x28, P3 ;  /* 0x000000280000780c */ /* 0x000fc60001f04270 */
[----:B0-----:R-:W3:Y:S01]  /*1d590*/  LDL.LU R3, [R1+0x54] ;  /* 0x0000540001037983 */ /* 0x001ee20000300800 */
[----:B------:R-:W-:-:S09]  /*1d5a0*/  ISETP.GT.AND P1, PT, R0, 0x29, P3 ;  /* 0x000000290000780c */ /* 0x000fd20001f24270 */
[----:B------:R0:W-:Y:S04]  /*1d5b0*/  @P0 STG.E.U16 desc[UR44][R4.64+0x50], R8 ;  /* 0x0000500804000986 */ /* 0x0001e8000c10152c */
[----:B0-----:R-:W4:Y:S01]  /*1d5c0*/  LDL.LU R8, [R1+0x58] ;  /* 0x0000580001087983 */ /* 0x001f220000300800 */
[----:B---3--:R-:W-:-:S05]  /*1d5d0*/  FMUL R3, R3, R2 ;  /* 0x0000000203037220 */ /* 0x008fca0000400000 */
[----:B------:R-:W-:-:S05]  /*1d5e0*/  F2FP.F16.F32.PACK_AB R3, RZ, R3 ;  /* 0x00000003ff03723e */ /* 0x000fca00000000ff */
[----:B------:R0:W-:Y:S01]  /*1d5f0*/  @P1 STG.E.U16 desc[UR44][R4.64+0x52], R3 ;  /* 0x0000520304001986 */ /* 0x0001e2000c10152c */
[----:B----4-:R-:W-:-:S05]  /*1d600*/  FMUL R8, R8, R2 ;  /* 0x0000000208087220 */ /* 0x010fca0000400000 */
[----:B------:R-:W-:Y:S01]  /*1d610*/  F2FP.F16.F32.PACK_AB R8, RZ, R8 ;  /* 0x00000008ff08723e */ /* 0x000fe200000000ff */
[----:B0-----:R-:W3:Y:S03]  /*1d620*/  LDL.LU R3, [R1+0x5c] ;  /* 0x00005c0001037983 */ /* 0x001ee60000300800 */
[----:B------:R-:W-:Y:S02]  /*1d630*/  PRMT R10, R8, 0x7610, R10 ;  /* 0x00007610080a7816 */ /* 0x000fe4000000000a */
[----:B------:R-:W4:Y:S01]  /*1d640*/  LDL.LU R8, [R1+0x64] ;  /* 0x0000640001087983 */ /* 0x000f220000300800 */
[C---:B------:R-:W-:Y:S02]  /*1d650*/  ISETP.GT.AND P1, PT, R0.reuse, 0x28, P2 ;  /* 0x000000280000780c */ /* 0x040fe40001724270 */
[C---:B------:R-:W-:Y:S02]  /*1d660*/  ISETP.GT.AND P4, PT, R0.reuse, 0x29, P2 ;  /* 0x000000290000780c */ /* 0x040fe40001784270 */
[C---:B------:R-:W-:Y:S01]  /*1d670*/  ISETP.GT.AND P5, PT, R0.reuse, 0x30, P3 ;  /* 0x000000300000780c */ /* 0x040fe20001fa4270 */
[----:B------:R-:W-:Y:S01]  /*1d680*/  FMUL R9, R9, R2 ;  /* 0x0000000209097220 */ /* 0x000fe20000400000 */
[----:B------:R-:W-:-:S04]  /*1d690*/  ISETP.GT.AND P0, PT, R0, 0x31, P3 ;  /* 0x000000310000780c */ /* 0x000fc80001f04270 */
[----:B------:R-:W-:-:S03]  /*1d6a0*/  F2FP.F16.F32.PACK_AB R9, RZ, R9 ;  /* 0x00000009ff09723e */ /* 0x000fc600000000ff */
[----:B------:R0:W-:Y:S04]  /*1d6b0*/  @P1 STG.E.U16 desc[UR44][R6.64+0x50], R10 ;  /* 0x0000500a06001986 */ /* 0x0001e8000c10152c */
[----:B0-----:R-:W5:Y:S01]  /*1d6c0*/  LDL.LU R10, [R1+0x74] ;  /* 0x00007400010a7983 */ /* 0x001f620000300800 */
[----:B---3--:R-:W-:-:S05]  /*1d6d0*/  FMUL R3, R3, R2 ;  /* 0x0000000203037220 */ /* 0x008fca0000400000 */
[----:B------:R-:W-:Y:S01]  /*1d6e0*/  F2FP.F16.F32.PACK_AB R3, RZ, R3 ;  /* 0x00000003ff03723e */ /* 0x000fe200000000ff */
[----:B----4-:R-:W-:-:S04]  /*1d6f0*/  FMUL R8, R8, R2 ;  /* 0x0000000208087220 */ /* 0x010fc80000400000 */
[----:B------:R0:W-:Y:S04]  /*1d700*/  @P4 STG.E.U16 desc[UR44][R6.64+0x52], R3 ;  /* 0x0000520306004986 */ /* 0x0001e8000c10152c */
[----:B------:R1:W-:Y:S01]  /*1d710*/  @P5 STG.E.U16 desc[UR44][R4.64+0x60], R9 ;  /* 0x0000600904005986 */ /* 0x0003e2000c10152c */
[----:B0-----:R-:W-:-:S03]  /*1d720*/  F2FP.F16.F32.PACK_AB R3, RZ, R8 ;  /* 0x00000008ff03723e */ /* 0x001fc600000000ff */
[----:B------:R-:W3:Y:S01]  /*1d730*/  LDL.LU R8, [R1+0x68] ;  /* 0x0000680001087983 */ /* 0x000ee20000300800 */
[----:B-1----:R-:W-:-:S03]  /*1d740*/  PRMT R9, R3, 0x7610, R9 ;  /* 0x0000761003097816 */ /* 0x002fc60000000009 */
[----:B------:R-:W4:Y:S04]  /*1d750*/  LDL.LU R3, [R1+0x6c] ;  /* 0x00006c0001037983 */ /* 0x000f280000300800 */
[----:B------:R0:W-:Y:S04]  /*1d760*/  @P0 STG.E.U16 desc[UR44][R4.64+0x62], R9 ;  /* 0x0000620904000986 */ /* 0x0001e8000c10152c */
[----:B0-----:R-:W2:Y:S01]  /*1d770*/  LDL.LU R9, [R1+0x70] ;  /* 0x0000700001097983 */ /* 0x001ea20000300800 */
[----:B------:R-:W-:Y:S01]  /*1d780*/  ISETP.GT.AND P1, PT, R0, 0x30, P2 ;  /* 0x000000300000780c */ /* 0x000fe20001724270 */
[----:B---3--:R-:W-:-:S05]  /*1d790*/  FMUL R8, R8, R2 ;  /* 0x0000000208087220 */ /* 0x008fca0000400000 */
[----:B------:R-:W-:-:S07]  /*1d7a0*/  F2FP.F16.F32.PACK_AB R8, RZ, R8 ;  /* 0x00000008ff08723e */ /* 0x000fce00000000ff */
[----:B------:R0:W-:Y:S01]  /*1d7b0*/  @P1 STG.E.U16 desc[UR44][R6.64+0x60], R8 ;  /* 0x0000600806001986 */ /* 0x0001e2000c10152c */
[----:B--2---:R-:W-:-:S05]  /*1d7c0*/  FMUL R9, R9, R2 ;  /* 0x0000000209097220 */ /* 0x004fca0000400000 */
[----:B0-----:R-:W-:-:S04]  /*1d7d0*/  F2FP.F16.F32.PACK_AB R8, RZ, R9 ;  /* 0x00000009ff08723e */ /* 0x001fc800000000ff */
[----:B------:R-:W-:Y:S02]  /*1d7e0*/  PRMT R9, R8, 0x7610, R9 ;  /* 0x0000761008097816 */ /* 0x000fe40000000009 */
[----:B------:R-:W2:Y:S01]  /*1d7f0*/  LDL.LU R8, [R1+0x78] ;  /* 0x0000780001087983 */ /* 0x000ea20000300800 */
[----:B------:R-:W-:Y:S01]  /*1d800*/  ISETP.GT.AND P4, PT, R0, 0x31, P2 ;  /* 0x000000310000780c */ /* 0x000fe20001784270 */
[-C--:B----4-:R-:W-:Y:S01]  /*1d810*/  FMUL R3, R3, R2.reuse ;  /* 0x0000000203037220 */ /* 0x090fe20000400000 */
[----:B-----5:R-:W-:Y:S01]  /*1d820*/  FMUL R10, R10, R2 ;  /* 0x000000020a0a7220 */ /* 0x020fe20000400000 */
[----:B------:R-:W-:-:S03]  /*1d830*/  ISETP.GT.AND P5, PT, R0, 0x38, P3 ;  /* 0x000000380000780c */ /* 0x000fc60001fa4270 */
[----:B------:R-:W-:Y:S02]  /*1d840*/  F2FP.F16.F32.PACK_AB R3, RZ, R3 ;  /* 0x00000003ff03723e */ /* 0x000fe400000000ff */
[----:B------:R-:W-:-:S05]  /*1d850*/  ISETP.GT.AND P6, PT, R0, 0x39, P3 ;  /* 0x000000390000780c */ /* 0x000fca0001fc4270 */
[----:B------:R0:W-:Y:S04]  /*1d860*/  @P4 STG.E.U16 desc[UR44][R6.64+0x62], R3 ;  /* 0x0000620306004986 */ /* 0x0001e8000c10152c */
[----:B------:R1:W-:Y:S01]  /*1d870*/  @P5 STG.E.U16 desc[UR44][R4.64+0x70], R9 ;  /* 0x0000700904005986 */ /* 0x0003e2000c10152c */
[----:B0-----:R-:W-:-:S04]  /*1d880*/  F2FP.F16.F32.PACK_AB R3, RZ, R10 ;  /* 0x0000000aff03723e */ /* 0x001fc800000000ff */
[----:B------:R-:W-:Y:S01]  /*1d890*/  PRMT R10, R3, 0x7610, R10 ;  /* 0x00007610030a7816 */ /* 0x000fe2000000000a */
[----:B-1----:R-:W3:Y:S04]  /*1d8a0*/  LDL.LU R9, [R1+0x7c] ;  /* 0x00007c0001097983 */ /* 0x002ee80000300800 */
[----:B------:R0:W-:Y:S01]  /*1d8b0*/  @P6 STG.E.U16 desc[UR44][R4.64+0x72], R10 ;  /* 0x0000720a04006986 */ /* 0x0001e2000c10152c */
[----:B--2---:R-:W-:-:S05]  /*1d8c0*/  FMUL R8, R8, R2 ;  /* 0x0000000208087220 */ /* 0x004fca0000400000 */
[----:B------:R-:W-:Y:S02]  /*1d8d0*/  F2FP.F16.F32.PACK_AB R3, RZ, R8 ;  /* 0x00000008ff03723e */ /* 0x000fe400000000ff */
[----:B------:R-:W2:Y:S02]  /*1d8e0*/  LDL.LU R8, [R1+0x80] ;  /* 0x0000800001087983 */ /* 0x000ea40000300800 */
[----:B0-----:R-:W-:Y:S02]  /*1d8f0*/  PRMT R10, R3, 0x7610, R10 ;  /* 0x00007610030a7816 */ /* 0x001fe4000000000a */
[----:B------:R-:W4:Y:S01]  /*1d900*/  LDL.LU R3, [R1+0x84] ;  /* 0x0000840001037983 */ /* 0x000f220000300800 */
[----:B------:R-:W-:-:S13]  /*1d910*/  ISETP.GT.AND P0, PT, R0, 0x38, P2 ;  /* 0x000000380000780c */ /* 0x000fda0001704270 */
[----:B------:R0:W-:Y:S01]  /*1d920*/  @P0 STG.E.U16 desc[UR44][R6.64+0x70], R10 ;  /* 0x0000700a06000986 */ /* 0x0001e2000c10152c */
[-C--:B--2---:R-:W-:Y:S01]  /*1d930*/  FMUL R8, R8, R2.reuse ;  /* 0x0000000208087220 */ /* 0x084fe20000400000 */
[----:B----4-:R-:W-:-:S04]  /*1d940*/  FMUL R3, R3, R2 ;  /* 0x0000000203037220 */ /* 0x010fc80000400000 */
[----:B0-----:R-:W-:Y:S02]  /*1d950*/  F2FP.F16.F32.PACK_AB R10, RZ, R8 ;  /* 0x00000008ff0a723e */ /* 0x001fe400000000ff */
[----:B------:R-:W-:Y:S02]  /*1d960*/  F2FP.F16.F32.PACK_AB R8, RZ, R3 ;  /* 0x00000003ff08723e */ /* 0x000fe400000000ff */
[----:B------:R-:W2:Y:S01]  /*1d970*/  LDL.LU R3, [R1+0x88] ;  /* 0x0000880001037983 */ /* 0x000ea20000300800 */
[----:B------:R-:W-:Y:S01]  /*1d980*/  ISETP.GT.AND P1, PT, R0, 0x39, P2 ;  /* 0x000000390000780c */ /* 0x000fe20001724270 */
[----:B---3--:R-:W-:-:S05]  /*1d990*/  FMUL R9, R9, R2 ;  /* 0x0000000209097220 */ /* 0x008fca0000400000 */
[----:B------:R-:W-:-:S07]  /*1d9a0*/  F2FP.F16.F32.PACK_AB R9, RZ, R9 ;  /* 0x00000009ff09723e */ /* 0x000fce00000000ff */
[----:B------:R0:W-:Y:S04]  /*1d9b0*/  @P1 STG.E.U16 desc[UR44][R6.64+0x72], R9 ;  /* 0x0000720906001986 */ /* 0x0001e8000c10152c */
[----:B0-----:R-:W3:Y:S01]  /*1d9c0*/  LDL.LU R9, [R1+0x94] ;  /* 0x0000940001097983 */ /* 0x001ee20000300800 */
[----:B--2---:R-:W-:-:S05]  /*1d9d0*/  FMUL R3, R3, R2 ;  /* 0x0000000203037220 */ /* 0x004fca0000400000 */
[----:B------:R-:W-:-:S04]  /*1d9e0*/  F2FP.F16.F32.PACK_AB R3, RZ, R3 ;  /* 0x00000003ff03723e */ /* 0x000fc800000000ff */
[----:B------:R-:W-:Y:S02]  /*1d9f0*/  PRMT R12, R3, 0x7610, R12 ;  /* 0x00007610030c7816 */ /* 0x000fe4000000000c */
[----:B------:R-:W2:Y:S01]  /*1da00*/  LDL.LU R3, [R1+0x90] ;  /* 0x0000900001037983 */ /* 0x000ea20000300800 */
[----:B------:R-:W-:-:S13]  /*1da10*/  ISETP.GT.AND P4, PT, R0, 0x40, P3 ;  /* 0x000000400000780c */ /* 0x000fda0001f84270 */
[----:B------:R0:W-:Y:S01]  /*1da20*/  @P4 STG.E.U16 desc[UR44][R4.64+0x80], R10 ;  /* 0x0000800a04004986 */ /* 0x0001e2000c10152c */
[----:B--2---:R-:W-:-:S05]  /*1da30*/  FMUL R3, R3, R2 ;  /* 0x0000000203037220 */ /* 0x004fca0000400000 */
[----:B0-----:R-:W-:Y:S02]  /*1da40*/  F2FP.F16.F32.PACK_AB R10, RZ, R3 ;  /* 0x00000003ff0a723e */ /* 0x001fe400000000ff */
[----:B------:R-:W2:Y:S01]  /*1da50*/  LDL.LU R3, [R1+0x98] ;  /* 0x0000980001037983 */ /* 0x000ea20000300800 */
[C---:B------:R-:W-:Y:S02]  /*1da60*/  ISETP.GT.AND P5, PT, R0.reuse, 0x41, P3 ;  /* 0x000000410000780c */ /* 0x040fe40001fa4270 */
[C---:B------:R-:W-:Y:S01]  /*1da70*/  ISETP.GT.AND P0, PT, R0.reuse, 0x40, P2 ;  /* 0x000000400000780c */ /* 0x040fe20001704270 */
[-C--:B---3--:R-:W-:Y:S01]  /*1da80*/  FMUL R9, R9, R2.reuse ;  /* 0x0000000209097220 */ /* 0x088fe20000400000 */
[C---:B------:R-:W-:Y:S01]  /*1da90*/  ISETP.GT.AND P1, PT, R0.reuse, 0x41, P2 ;  /* 0x000000410000780c */ /* 0x040fe20001724270 */
[----:B------:R-:W-:Y:S01]  /*1daa0*/  FMUL R11, R11, R2 ;  /* 0x000000020b0b7220 */ /* 0x000fe20000400000 */
[----:B------:R-:W-:Y:S02]  /*1dab0*/  ISETP.GT.AND P4, PT, R0, 0x48, P3 ;  /* 0x000000480000780c */ /* 0x000fe40001f84270 */
[----:B------:R-:W-:-:S05]  /*1dac0*/  F2FP.F16.F32.PACK_AB R9, RZ, R9 ;  /* 0x00000009ff09723e */ /* 0x000fca00000000ff */
[----:B------:R0:W-:Y:S01]  /*1dad0*/  @P5 STG.E.U16 desc[UR44][R4.64+0x82], R8 ;  /* 0x0000820804005986 */ /* 0x0001e2000c10152c */
[----:B------:R-:W-:-:S03]  /*1dae0*/  ISETP.GT.AND P5, PT, R0, 0x49, P3 ;  /* 0x000000490000780c */ /* 0x000fc60001fa4270 */
[----:B------:R1:W-:Y:S01]  /*1daf0*/  @P0 STG.E.U16 desc[UR44][R6.64+0x80], R12 ;  /* 0x0000800c06000986 */ /* 0x0003e2000c10152c */
[----:B------:R-:W-:Y:S02]  /*1db00*/  ISETP.GT.AND P0, PT, R0, 0x48, P2 ;  /* 0x000000480000780c */ /* 0x000fe40001704270 */
[----:B------:R-:W-:Y:S02]  /*1db10*/  F2FP.F16.F32.PACK_AB R11, RZ, R11 ;  /* 0x0000000bff0b723e */ /* 0x000fe400000000ff */
[----:B0-----:R-:W-:-:S03]  /*1db20*/  PRMT R8, R10, 0x7610, R8 ;  /* 0x000076100a087816 */ /* 0x001fc60000000008 */
[----:B------:R-:W-:Y:S01]  /*1db30*/  @P1 STG.E.U16 desc[UR44][R6.64+0x82], R11 ;  /* 0x0000820b06001986 */ /* 0x000fe2000c10152c */
[----:B-1----:R-:W-:Y:S02]  /*1db40*/  PRMT R12, R9, 0x7610, R12 ;  /* 0x00007610090c7816 */ /* 0x002fe4000000000c */
[C---:B------:R-:W-:Y:S01]  /*1db50*/  ISETP.GT.AND P1, PT, R0.reuse, 0x49, P2 ;  /* 0x000000490000780c */ /* 0x040fe20001724270 */
[----:B------:R0:W-:Y:S01]  /*1db60*/  @P4 STG.E.U16 desc[UR44][R4.64+0x90], R8 ;  /* 0x0000900804004986 */ /* 0x0001e2000c10152c */
[----:B------:R-:W-:-:S03]  /*1db70*/  ISETP.GT.AND P4, PT, R0, 0x50, P3 ;  /* 0x000000500000780c */ /* 0x000fc60001f84270 */
[----:B------:R1:W-:Y:S01]  /*1db80*/  @P5 STG.E.U16 desc[UR44][R4.64+0x92], R12 ;  /* 0x0000920c04005986 */ /* 0x0003e2000c10152c */
[----:B0-----:R-:W-:Y:S01]  /*1db90*/  FMUL R8, R233, R2 ;  /* 0x00000002e9087220 */ /* 0x001fe20000400000 */
[----:B------:R-:W-:-:S04]  /*1dba0*/  ISETP.GT.AND P5, PT, R0, 0x51, P3 ;  /* 0x000000510000780c */ /* 0x000fc80001fa4270 */
[----:B------:R-:W-:-:S04]  /*1dbb0*/  F2FP.F16.F32.PACK_AB R8, RZ, R8 ;  /* 0x00000008ff08723e */ /* 0x000fc800000000ff */
[----:B-1----:R-:W-:Y:S02]  /*1dbc0*/  PRMT R12, R8, 0x7610, R12 ;  /* 0x00007610080c7816 */ /* 0x002fe4000000000c */
[----:B------:R-:W-:Y:S01]  /*1dbd0*/  ISETP.GT.AND P6, PT, R0, 0x71, P3 ;  /* 0x000000710000780c */ /* 0x000fe20001fc4270 */
[----:B--2---:R-:W-:-:S05]  /*1dbe0*/  FMUL R3, R3, R2 ;  /* 0x0000000203037220 */ /* 0x004fca0000400000 */
[----:B------:R-:W-:Y:S01]  /*1dbf0*/  F2FP.F16.F32.PACK_AB R10, RZ, R3 ;  /* 0x00000003ff0a723e */ /* 0x000fe200000000ff */
[----:B------:R-:W-:-:S05]  /*1dc00*/  FMUL R3, R235, R2 ;  /* 0x00000002eb037220 */ /* 0x000fca0000400000 */
[----:B------:R-:W-:Y:S01]  /*1dc10*/  F2FP.F16.F32.PACK_AB R9, RZ, R3 ;  /* 0x00000003ff09723e */ /* 0x000fe200000000ff */
[-C--:B------:R-:W-:Y:S01]  /*1dc20*/  FMUL R3, R234, R2.reuse ;  /* 0x00000002ea037220 */ /* 0x080fe20000400000 */
[----:B------:R0:W-:Y:S04]  /*1dc30*/  @P0 STG.E.U16 desc[UR44][R6.64+0x90], R10 ;  /* 0x0000900a06000986 */ /* 0x0001e8000c10152c */
[----:B------:R-:W-:Y:S02]  /*1dc40*/  F2FP.F16.F32.PACK_AB R3, RZ, R3 ;  /* 0x00000003ff03723e */ /* 0x000fe400000000ff */
[----:B------:R-:W-:Y:S01]  /*1dc50*/  PRMT R11, R9, 0x7610, R11 ;  /* 0x00007610090b7816 */ /* 0x000fe2000000000b */
[-C--:B------:R-:W-:Y:S01]  /*1dc60*/  FMUL R9, R232, R2.reuse ;  /* 0x00000002e8097220 */ /* 0x080fe20000400000 */
[----:B0-----:R-:W-:Y:S01]  /*1dc70*/  PRMT R10, R3, 0x7610, R10 ;  /* 0x00007610030a7816 */ /* 0x001fe2000000000a */
[----:B------:R-:W-:-:S02]  /*1dc80*/  FMUL R3, R231, R2 ;  /* 0x00000002e7037220 */ /* 0x000fc40000400000 */
[----:B------:R0:W-:Y:S01]  /*1dc90*/  @P1 STG.E.U16 desc[UR44][R6.64+0x92], R11 ;  /* 0x0000920b06001986 */ /* 0x0001e2000c10152c */
[----:B------:R-:W-:Y:S02]  /*1dca0*/  ISETP.GT.AND P1, PT, R0, 0x50, P2 ;  /* 0x000000500000780c */ /* 0x000fe40001724270 */
[----:B------:R-:W-:Y:S02]  /*1dcb0*/  F2FP.F16.F32.PACK_AB R9, RZ, R9 ;  /* 0x00000009ff09723e */ /* 0x000fe400000000ff */
[----:B------:R-:W-:Y:S01]  /*1dcc0*/  F2FP.F16.F32.PACK_AB R8, RZ, R3 ;  /* 0x00000003ff08723e */ /* 0x000fe200000000ff */
[----:B------:R-:W-:Y:S01]  /*1dcd0*/  FMUL R3, R230, R2 ;  /* 0x00000002e6037220 */ /* 0x000fe20000400000 */
[C---:B------:R-:W-:Y:S01]  /*1dce0*/  ISETP.GT.AND P0, PT, R0.reuse, 0x51, P2 ;  /* 0x000000510000780c */ /* 0x040fe20001704270 */
[----:B------:R1:W-:Y:S01]  /*1dcf0*/  @P4 STG.E.U16 desc[UR44][R4.64+0xa0], R10 ;  /* 0x0000a00a04004986 */ /* 0x0003e2000c10152c */
[----:B------:R-:W-:Y:S02]  /*1dd00*/  ISETP.GT.AND P4, PT, R0, 0x58, P3 ;  /* 0x000000580000780c */ /* 0x000fe40001f84270 */
[----:B0-----:R-:W-:-:S02]  /*1dd10*/  PRMT R11, R9, 0x7610, R11 ;  /* 0x00007610090b7816 */ /* 0x001fc4000000000b */
[----:B------:R-:W-:Y:S01]  /*1dd20*/  F2FP.F16.F32.PACK_AB R9, RZ, R3 ;  /* 0x00000003ff09723e */ /* 0x000fe200000000ff */
[-C--:B------:R-:W-:Y:S01]  /*1dd30*/  FMUL R3, R228, R2.reuse ;  /* 0x00000002e4037220 */ /* 0x080fe20000400000 */
[----:B------:R-:W-:Y:S01]  /*1dd40*/  PRMT R13, R8, 0x7610, R13 ;  /* 0x00007610080d7816 */ /* 0x000fe2000000000d */
[----:B------:R-:W-:Y:S01]  /*1dd50*/  FMUL R8, R229, R2 ;  /* 0x00000002e5087220 */ /* 0x000fe20000400000 */
[----:B------:R-:W-:Y:S01]  /*1dd60*/  @P5 STG.E.U16 desc[UR44][R4.64+0xa2], R12 ;  /* 0x0000a20c04005986 */ /* 0x000fe2000c10152c */
[----:B------:R-:W-:Y:S02]  /*1dd70*/  ISETP.GT.AND P5, PT, R0, 0x59, P3 ;  /* 0x000000590000780c */ /* 0x000fe40001fa4270 */
[----:B------:R-:W-:Y:S01]  /*1dd80*/  F2FP.F16.F32.PACK_AB R3, RZ, R3 ;  /* 0x00000003ff03723e */ /* 0x000fe200000000ff */
[----:B------:R0:W-:Y:S01]  /*1dd90*/  @P1 STG.E.U16 desc[UR44][R6.64+0xa0], R11 ;  /* 0x0000a00b06001986 */ /* 0x0001e2000c10152c */
[----:B-1----:R-:W-:Y:S01]  /*1dda0*/  F2FP.F16.F32.PACK_AB R10, RZ, R8 ;  /* 0x00000008ff0a723e */ /* 0x002fe200000000ff */
[----:B------:R-:W-:-:S02]  /*1ddb0*/  FMUL R8, R227, R2 ;  /* 0x00000002e3087220 */ /* 0x000fc40000400000 */
[----:B------:R-:W-:Y:S01]  /*1ddc0*/  @P0 STG.E.U16 desc[UR44][R6.64+0xa2], R13 ;  /* 0x0000a20d06000986 */ /* 0x000fe2000c10152c */
[C---:B------:R-:W-:Y:S02]  /*1ddd0*/  ISETP.GT.AND P0, PT, R0.reuse, 0x58, P2 ;  /* 0x000000580000780c */ /* 0x040fe40001704270 */
[C---:B------:R-:W-:Y:S01]  /*1dde0*/  ISETP.GT.AND P1, PT, R0.reuse, 0x59, P2 ;  /* 0x000000590000780c */ /* 0x040fe20001724270 */
[----:B------:R1:W-:Y:S01]  /*1ddf0*/  @P4 STG.E.U16 desc[UR44][R4.64+0xb0], R9 ;  /* 0x0000b00904004986 */ /* 0x0003e2000c10152c */
[----:B------:R-:W-:Y:S02]  /*1de00*/  ISETP.GT.AND P4, PT, R0, 0x60, P3 ;  /* 0x000000600000780c */ /* 0x000fe40001f84270 */
[----:B0-----:R-:W-:Y:S01]  /*1de10*/  PRMT R11, R3, 0x7610, R11 ;  /* 0x00007610030b7816 */ /* 0x001fe2000000000b */
[----:B------:R-:W-:Y:S01]  /*1de20*/  FMUL R3, R226, R2 ;  /* 0x00000002e2037220 */ /* 0x000fe20000400000 */
[----:B------:R-:W-:Y:S01]  /*1de30*/  F2FP.F16.F32.PACK_AB R8, RZ, R8 ;  /* 0x00000008ff08723e */ /* 0x000fe200000000ff */
[----:B------:R0:W-:Y:S03]  /*1de40*/  @P5 STG.E.U16 desc[UR44][R4.64+0xb2], R10 ;  /* 0x0000b20a04005986 */ /* 0x0001e6000c10152c */
[----:B-1----:R-:W-:Y:S01]  /*1de50*/  F2FP.F16.F32.PACK_AB R9, RZ, R3 ;  /* 0x00000003ff09723e */ /* 0x002fe200000000ff */
[-C--:B------:R-:W-:Y:S01]  /*1de60*/  FMUL R3, R225, R2.reuse ;  /* 0x00000002e1037220 */ /* 0x080fe20000400000 */
[----:B------:R-:W-:Y:S01]  /*1de70*/  PRMT R12, R8, 0x7610, R12 ;  /* 0x00007610080c7816 */ /* 0x000fe2000000000c */
[----:B------:R-:W-:Y:S01]  /*1de80*/  FMUL R8, R224, R2 ;  /* 0x00000002e0087220 */ /* 0x000fe20000400000 */
[----:B------:R1:W-:Y:S01]  /*1de90*/  @P0 STG.E.U16 desc[UR44][R6.64+0xb0], R11 ;  /* 0x0000b00b06000986 */ /* 0x0003e2000c10152c */
[----:B0-----:R-:W-:-:S02]  /*1dea0*/  PRMT R10, R9, 0x7610, R10 ;  /* 0x00007610090a7816 */ /* 0x001fc4000000000a */
[----:B------:R-:W-:Y:S01]  /*1deb0*/  F2FP.F16.F32.PACK_AB R3, RZ, R3 ;  /* 0x00000003ff03723e */ /* 0x000fe200000000ff */
[----:B------:R0:W-:Y:S01]  /*1dec0*/  @P1 STG.E.U16 desc[UR44][R6.64+0xb2], R12 ;  /* 0x0000b20c06001986 */ /* 0x0001e2000c10152c */
[C---:B------:R-:W-:Y:S01]  /*1ded0*/  ISETP.GT.AND P5, PT, R0.reuse, 0x61, P3 ;  /* 0x000000610000780c */ /* 0x040fe20001fa4270 */
[-C--:B------:R-:W-:Y:S01]  /*1dee0*/  FMUL R9, R223, R2.reuse ;  /* 0x00000002df097220 */ /* 0x080fe20000400000 */
[C---:B------:R-:W-:Y:S01]  /*1def0*/  ISETP.GT.AND P1, PT, R0.reuse, 0x60, P2 ;  /* 0x000000600000780c */ /* 0x040fe20001724270 */
[----:B------:R-:W-:Y:S01]  /*1df00*/  @P4 STG.E.U16 desc[UR44][R4.64+0xc0], R10 ;  /* 0x0000c00a04004986 */ /* 0x000fe2000c10152c */
[----:B------:R-:W-:Y:S02]  /*1df10*/  ISETP.GT.AND P4, PT, R0, 0x61, P2 ;  /* 0x000000610000780c */ /* 0x000fe40001784270 */
[----:B-1----:R-:W-:Y:S01]  /*1df20*/  PRMT R11, R3, 0x7610, R11 ;  /* 0x00007610030b7816 */ /* 0x002fe2000000000b */
[----:B------:R-:W-:Y:S01]  /*1df30*/  FMUL R3, R222, R2 ;  /* 0x00000002de037220 */ /* 0x000fe20000400000 */
[----:B------:R-:W-:-:S02]  /*1df40*/  F2FP.F16.F32.PACK_AB R8, RZ, R8 ;  /* 0x00000008ff08723e */ /* 0x000fc400000000ff */
[----:B------:R-:W-:Y:S02]  /*1df50*/  F2FP.F16.F32.PACK_AB R9, RZ, R9 ;  /* 0x00000009ff09723e */ /* 0x000fe400000000ff */
[----:B0-----:R-:W-:Y:S02]  /*1df60*/  PRMT R12, R8, 0x7610, R12 ;  /* 0x00007610080c7816 */ /* 0x001fe4000000000c */
[----:B------:R-:W-:Y:S01]  /*1df70*/  F2FP.F16.F32.PACK_AB R8, RZ, R3 ;  /* 0x00000003ff08723e */ /* 0x000fe200000000ff */
[-C--:B------:R-:W-:Y:S01]  /*1df80*/  FMUL R3, R221, R2.reuse ;  /* 0x00000002dd037220 */ /* 0x080fe20000400000 */
[----:B------:R-:W-:Y:S01]  /*1df90*/  PRMT R13, R9, 0x7610, R13 ;  /* 0x00007610090d7816 */ /* 0x000fe2000000000d */
[----:B------:R0:W-:Y:S01]  /*1dfa0*/  @P5 STG.E.U16 desc[UR44][R4.64+0xc2], R11 ;  /* 0x0000c20b04005986 */ /* 0x0001e2000c10152c */
[----:B------:R-:W-:Y:S02]  /*1dfb0*/  ISETP.GT.AND P0, PT, R0, 0x68, P3 ;  /* 0x000000680000780c */ /* 0x000fe40001f04270 */
[----:B------:R-:W-:Y:S01]  /*1dfc0*/  F2FP.F16.F32.PACK_AB R9, RZ, R3 ;  /* 0x00000003ff09723e */ /* 0x000fe200000000ff */
[----:B------:R1:W-:Y:S01]  /*1dfd0*/  @P1 STG.E.U16 desc[UR44][R6.64+0xc0], R12 ;  /* 0x0000c00c06001986 */ /* 0x0003e2000c10152c */
[----:B------:R-:W-:-:S03]  /*1dfe0*/  FMUL R3, R219, R2 ;  /* 0x00000002db037220 */ /* 0x000fc60000400000 */
[----:B------:R-:W-:Y:S01]  /*1dff0*/  @P4 STG.E.U16 desc[UR44][R6.64+0xc2], R13 ;  /* 0x0000c20d06004986 */ /* 0x000fe2000c10152c */
[----:B------:R-:W-:Y:S02]  /*1e000*/  ISETP.GT.AND P4, PT, R0, 0x69, P3 ;  /* 0x000000690000780c */ /* 0x000fe40001f84270 */
[----:B------:R-:W-:Y:S01]  /*1e010*/  PRMT R14, R8, 0x7610, R14 ;  /* 0x00007610080e7816 */ /* 0x000fe2000000000e */
[-C--:B------:R-:W-:Y:S01]  /*1e020*/  FMUL R8, R220, R2.reuse ;  /* 0x00000002dc087220 */ /* 0x080fe20000400000 */
[----:B------:R-:W-:Y:S02]  /*1e030*/  F2FP.F16.F32.PACK_AB R3, RZ, R3 ;  /* 0x00000003ff03723e */ /* 0x000fe400000000ff */
[----:B------:R-:W-:Y:S01]  /*1e040*/  ISETP.GT.AND P1, PT, R0, 0x68, P2 ;  /* 0x000000680000780c */ /* 0x000fe20001724270 */
[----:B------:R-:W-:Y:S01]  /*1e050*/  @P0 STG.E.U16 desc[UR44][R4.64+0xd0], R14 ;  /* 0x0000d00e04000986 */ /* 0x000fe2000c10152c */
[----:B0-----:R-:W-:Y:S01]  /*1e060*/  PRMT R11, R3, 0x7610, R11 ;  /* 0x00007610030b7816 */ /* 0x001fe2000000000b */
[----:B------:R-:W-:Y:S01]  /*1e070*/  FMUL R3, R217, R2 ;  /* 0x00000002d9037220 */ /* 0x000fe20000400000 */
[----:B------:R-:W-:Y:S01]  /*1e080*/  F2FP.F16.F32.PACK_AB R10, RZ, R8 ;  /* 0x00000008ff0a723e */ /* 0x000fe200000000ff */
[----:B------:R-:W-:Y:S01]  /*1e090*/  FMUL R8, R218, R2 ;  /* 0x00000002da087220 */ /* 0x000fe20000400000 */
[C---:B------:R-:W-:Y:S01]  /*1e0a0*/  ISETP.GT.AND P0, PT, R0.reuse, 0x69, P2 ;  /* 0x000000690000780c */ /* 0x040fe20001704270 */
[----:B------:R0:W-:Y:S01]  /*1e0b0*/  @P4 STG.E.U16 desc[UR44][R4.64+0xd2], R9 ;  /* 0x0000d20904004986 */ /* 0x0001e2000c10152c */
[----:B------:R-:W-:-:S02]  /*1e0c0*/  ISETP.GT.AND P5, PT, R0, 0x70, P3 ;  /* 0x000000700000780c */ /* 0x000fc40001fa4270 */
[----:B------:R-:W-:-:S04]  /*1e0d0*/  F2FP.F16.F32.PACK_AB R8, RZ, R8 ;  /* 0x00000008ff08723e */ /* 0x000fc800000000ff */
[----:B-1----:R-:W-:Y:S02]  /*1e0e0*/  PRMT R12, R8, 0x7610, R12 ;  /* 0x00007610080c7816 */ /* 0x002fe4000000000c */
[----:B0-----:R-:W-:Y:S01]  /*1e0f0*/  F2FP.F16.F32.PACK_AB R9, RZ, R3 ;  /* 0x00000003ff09723e */ /* 0x001fe200000000ff */
[-C--:B------:R-:W-:Y:S01]  /*1e100*/  FMUL R3, R216, R2.reuse ;  /* 0x00000002d8037220 */ /* 0x080fe20000400000 */
[----:B------:R-:W-:Y:S01]  /*1e110*/  FMUL R8, R215, R2 ;  /* 0x00000002d7087220 */ /* 0x000fe20000400000 */
[----:B------:R0:W-:Y:S03]  /*1e120*/  @P1 STG.E.U16 desc[UR44][R6.64+0xd0], R10 ;  /* 0x0000d00a06001986 */ /* 0x0001e6000c10152c */
[----:B------:R-:W-:Y:S01]  /*1e130*/  F2FP.F16.F32.PACK_AB R3, RZ, R3 ;  /* 0x00000003ff03723e */ /* 0x000fe200000000ff */
[----:B------:R1:W-:Y:S01]  /*1e140*/  @P0 STG.E.U16 desc[UR44][R6.64+0xd2], R11 ;  /* 0x0000d20b06000986 */ /* 0x0003e2000c10152c */
[----:B------:R-:W-:-:S02]  /*1e150*/  ISETP.GT.AND P1, PT, R0, 0x70, P2 ;  /* 0x000000700000780c */ /* 0x000fc40001724270 */
[----:B------:R-:W-:Y:S01]  /*1e160*/  F2FP.F16.F32.PACK_AB R8, RZ, R8 ;  /* 0x00000008ff08723e */ /* 0x000fe200000000ff */
[----:B------:R2:W-:Y:S01]  /*1e170*/  @P5 STG.E.U16 desc[UR44][R4.64+0xe0], R12 ;  /* 0x0000e00c04005986 */ /* 0x0005e2000c10152c */
[----:B0-----:R-:W-:Y:S01]  /*1e180*/  PRMT R10, R9, 0x7610, R10 ;  /* 0x00007610090a7816 */ /* 0x001fe2000000000a */
[-C--:B------:R-:W-:Y:S01]  /*1e190*/  FMUL R9, R214, R2.reuse ;  /* 0x00000002d6097220 */ /* 0x080fe20000400000 */
[----:B-1----:R-:W-:Y:S01]  /*1e1a0*/  PRMT R11, R3, 0x7610, R11 ;  /* 0x00007610030b7816 */ /* 0x002fe2000000000b */
[----:B------:R-:W-:-:S03]  /*1e1b0*/  FMUL R3, R213, R2 ;  /* 0x00000002d5037220 */ /* 0x000fc60000400000 */
[----:B------:R-:W-:Y:S02]  /*1e1c0*/  F2FP.F16.F32.PACK_AB R9, RZ, R9 ;  /* 0x00000009ff09723e */ /* 0x000fe400000000ff */
[----:B--2---:R-:W-:Y:S02]  /*1e1d0*/  PRMT R12, R8, 0x7610, R12 ;  /* 0x00007610080c7816 */ /* 0x004fe4000000000c */
[----:B------:R-:W-:Y:S01]  /*1e1e0*/  F2FP.F16.F32.PACK_AB R8, RZ, R3 ;  /* 0x00000003ff08723e */ /* 0x000fe200000000ff */
[----:B------:R-:W-:Y:S01]  /*1e1f0*/  FMUL R3, R212, R2 ;  /* 0x00000002d4037220 */ /* 0x000fe20000400000 */
[C---:B------:R-:W-:Y:S02]  /*1e200*/  ISETP.GT.AND P4, PT, R0.reuse, 0x71, P2 ;  /* 0x000000710000780c */ /* 0x040fe40001784270 */
[----:B------:R-:W-:Y:S01]  /*1e210*/  ISETP.GT.AND P5, PT, R0, 0x78, P3 ;  /* 0x000000780000780c */ /* 0x000fe20001fa4270 */
[----:B------:R0:W-:Y:S01]  /*1e220*/  @P6 STG.E.U16 desc[UR44][R4.64+0xe2], R10 ;  /* 0x0000e20a04006986 */ /* 0x0001e2000c10152c */
[----:B------:R-:W-:-:S02]  /*1e230*/  PRMT R13, R9, 0x7610, R13 ;  /* 0x00007610090d7816 */ /* 0x000fc4000000000d */
[----:B------:R-:W-:Y:S01]  /*1e240*/  F2FP.F16.F32.PACK_AB R9, RZ, R3 ;  /* 0x00000003ff09723e */ /* 0x000fe200000000ff */
[----:B------:R1:W-:Y:S01]  /*1e250*/  @P1 STG.E.U16 desc[UR44][R6.64+0xe0], R11 ;  /* 0x0000e00b06001986 */ /* 0x0003e2000c10152c */
[----:B------:R-:W-:Y:S01]  /*1e260*/  ISETP.GT.AND P0, PT, R0, 0x79, P3 ;  /* 0x000000790000780c */ /* 0x000fe20001f04270 */
[-C--:B------:R-:W-:Y:S01]  /*1e270*/  FMUL R3, R210, R2.reuse ;  /* 0x00000002d2037220 */ /* 0x080fe20000400000 */
[----:B------:R-:W-:Y:S02]  /*1e280*/  ISETP.GT.AND P1, PT, R0, 0x78, P2 ;  /* 0x000000780000780c */ /* 0x000fe40001724270 */
[----:B------:R-:W-:Y:S01]  /*1e290*/  PRMT R14, R8, 0x7610, R14 ;  /* 0x00007610080e7816 */ /* 0x000fe2000000000e */
[----:B------:R-:W-:Y:S01]  /*1e2a0*/  FMUL R8, R211, R2 ;  /* 0x00000002d3087220 */ /* 0x000fe20000400000 */
[----:B------:R-:W-:Y:S01]  /*1e2b0*/  F2FP.F16.F32.PACK_AB R3, RZ, R3 ;  /* 0x00000003ff03723e */ /* 0x000fe200000000ff */
[----:B------:R2:W-:Y:S01]  /*1e2c0*/  @P4 STG.E.U16 desc[UR44][R6.64+0xe2], R12 ;  /* 0x0000e20c06004986 */ /* 0x0005e2000c10152c */
[----:B------:R-:W-:-:S02]  /*1e2d0*/  ISETP.GT.AND P4, PT, R0, 0x79, P2 ;  /* 0x000000790000780c */ /* 0x000fc40001784270 */
[----:B0-----:R-:W-:Y:S01]  /*1e2e0*/  F2FP.F16.F32.PACK_AB R10, RZ, R8 ;  /* 0x00000008ff0a723e */ /* 0x001fe200000000ff */
[----:B------:R-:W-:Y:S01]  /*1e2f0*/  @P5 STG.E.U16 desc[UR44][R4.64+0xf0], R13 ;  /* 0x0000f00d04005986 */ /* 0x000fe2000c10152c */
[----:B-1----:R-:W-:Y:S01]  /*1e300*/  PRMT R11, R3, 0x7610, R11 ;  /* 0x00007610030b7816 */ /* 0x002fe2000000000b */
[-C--:B------:R-:W-:Y:S01]  /*1e310*/  FMUL R3, R208, R2.reuse ;  /* 0x00000002d0037220 */ /* 0x080fe20000400000 */
[----:B------:R-:W-:Y:S01]  /*1e320*/  FMUL R8, R209, R2 ;  /* 0x00000002d1087220 */ /* 0x000fe20000400000 */
[C---:B------:R-:W-:Y:S01]  /*1e330*/  ISETP.GT.AND P5, PT, R0.reuse, 0x80, P3 ;  /* 0x000000800000780c */ /* 0x040fe20001fa4270 */
[----:B------:R-:W-:Y:S01]  /*1e340*/  @P0 STG.E.U16 desc[UR44][R4.64+0xf2], R14 ;  /* 0x0000f20e04000986 */ /* 0x000fe2000c10152c */
[----:B------:R-:W-:-:S03]  /*1e350*/  ISETP.GT.AND P6, PT, R0, 0x81, P3 ;  /* 0x000000810000780c */ /* 0x000fc60001fc4270 */
[----:B------:R0:W-:Y:S01]  /*1e360*/  @P1 STG.E.U16 desc[UR44][R6.64+0xf0], R9 ;  /* 0x0000f00906001986 */ /* 0x0001e2000c10152c */
[----:B------:R-:W-:-:S04]  /*1e370*/  F2FP.F16.F32.PACK_AB R8, RZ, R8 ;  /* 0x00000008ff08723e */ /* 0x000fc800000000ff */
[----:B--2---:R-:W-:Y:S01]  /*1e380*/  PRMT R12, R8, 0x7610, R12 ;  /* 0x00007610080c7816 */ /* 0x004fe2000000000c */
[-C--:B------:R-:W-:Y:S01]  /*1e390*/  FMUL R8, R206, R2.reuse ;  /* 0x00000002ce087220 */ /* 0x080fe20000400000 */
[----:B0-----:R-:W-:Y:S01]  /*1e3a0*/  F2FP.F16.F32.PACK_AB R9, RZ, R3 ;  /* 0x00000003ff09723e */ /* 0x001fe200000000ff */
[----:B------:R-:W-:Y:S01]  /*1e3b0*/  FMUL R3, R207, R2 ;  /* 0x00000002cf037220 */ /* 0x000fe20000400000 */
[----:B------:R0:W-:Y:S01]  /*1e3c0*/  @P4 STG.E.U16 desc[UR44][R6.64+0xf2], R10 ;  /* 0x0000f20a06004986 */ /* 0x0001e2000c10152c */
[----:B------:R-:W-:-:S03]  /*1e3d0*/  ISETP.GT.AND P0, PT, R0, 0x80, P2 ;  /* 0x000000800000780c */ /* 0x000fc60001704270 */
[----:B------:R-:W-:Y:S01]  /*1e3e0*/  F2FP.F16.F32.PACK_AB R3, RZ, R3 ;  /* 0x00000003ff03723e */ /* 0x000fe200000000ff */
[----:B------:R1:W-:Y:S01]  /*1e3f0*/  @P5 STG.E.U16 desc[UR44][R4.64+0x100], R11 ;  /* 0x0001000b04005986 */ /* 0x0003e2000c10152c */
[----:B------:R-:W-:Y:S02]  /*1e400*/  ISETP.GT.AND P1, PT, R0, 0x81, P2 ;  /* 0x000000810000780c */ /* 0x000fe40001724270 */
[----:B------:R-:W-:Y:S01]  /*1e410*/  F2FP.F16.F32.PACK_AB R8, RZ, R8 ;  /* 0x00000008ff08723e */ /* 0x000fe200000000ff */
[----:B------:R2:W-:Y:S01]  /*1e420*/  @P6 STG.E.U16 desc[UR44][R4.64+0x102], R12 ;  /* 0x0001020c04006986 */ /* 0x0005e2000c10152c */
[----:B0-----:R-:W-:Y:S01]  /*1e430*/  PRMT R10, R9, 0x7610, R10 ;  /* 0x00007610090a7816 */ /* 0x001fe2000000000a */
[-C--:B------:R-:W-:Y:S01]  /*1e440*/  FMUL R9, R205, R2.reuse ;  /* 0x00000002cd097220 */ /* 0x080fe20000400000 */
[----:B-1----:R-:W-:Y:S01]  /*1e450*/  PRMT R11, R3, 0x7610, R11 ;  /* 0x00007610030b7816 */ /* 0x002fe2000000000b */
[----:B------:R-:W-:Y:S01]  /*1e460*/  FMUL R3, R204, R2 ;  /* 0x00000002cc037220 */ /* 0x000fe20000400000 */
[----:B------:R-:W-:-:S02]  /*1e470*/  ISETP.GT.AND P4, PT, R0, 0x88, P3 ;  /* 0x000000880000780c */ /* 0x000fc40001f84270 */
[----:B--2---:R-:W-:Y:S02]  /*1e480*/  PRMT R12, R8, 0x7610, R12 ;  /* 0x00007610080c7816 */ /* 0x004fe4000000000c */
[----:B------:R-:W-:Y:S01]  /*1e490*/  F2FP.F16.F32.PACK_AB R8, RZ, R3 ;  /* 0x00000003ff08723e */ /* 0x000fe200000000ff */
[-C--:B------:R-:W-:Y:S01]  /*1e4a0*/  FMUL R3, R203, R2.reuse ;  /* 0x00000002cb037220 */ /* 0x080fe20000400000 */
[----:B------:R-:W-:Y:S02]  /*1e4b0*/  F2FP.F16.F32.PACK_AB R9, RZ, R9 ;  /* 0x00000009ff09723e */ /* 0x000fe400000000ff */
[C---:B------:R-:W-:Y:S01]  /*1e4c0*/  ISETP.GT.AND P5, PT, R0.reuse, 0x89, P3 ;  /* 0x000000890000780c */ /* 0x040fe20001fa4270 */
[----:B------:R0:W-:Y:S01]  /*1e4d0*/  @P0 STG.E.U16 desc[UR44][R6.64+0x100], R10 ;  /* 0x0001000a06000986 */ /* 0x0001e2000c10152c */
[----:B------:R-:W-:Y:S02]  /*1e4e0*/  PRMT R13, R9, 0x7610, R13 ;  /* 0x00007610090d7816 */ /* 0x000fe4000000000d */
[----:B------:R-:W-:Y:S01]  /*1e4f0*/  F2FP.F16.F32.PACK_AB R9, RZ, R3 ;  /* 0x00000003ff09723e */ /* 0x000fe200000000ff */
[----:B------:R1:W-:Y:S01]  /*1e500*/  @P1 STG.E.U16 desc[UR44][R6.64+0x102], R11 ;  /* 0x0001020b06001986 */ /* 0x0003e2000c10152c */
[C---:B------:R-:W-:Y:S01]  /*1e510*/  ISETP.GT.AND P0, PT, R0.reuse, 0x88, P2 ;  /* 0x000000880000780c */ /* 0x040fe20001704270 */
[----:B------:R-:W-:Y:S01]  /*1e520*/  FMUL R3, R201, R2 ;  /* 0x00000002c9037220 */ /* 0x000fe20000400000 */
[----:B------:R-:W-:-:S02]  /*1e530*/  ISETP.GT.AND P1, PT, R0, 0x89, P2 ;  /* 0x000000890000780c */ /* 0x000fc40001724270 */
[----:B------:R-:W-:Y:S01]  /*1e540*/  PRMT R14, R8, 0x7610, R14 ;  /* 0x00007610080e7816 */ /* 0x000fe2000000000e */
[----:B------:R-:W-:Y:S01]  /*1e550*/  FMUL R8, R202, R2 ;  /* 0x00000002ca087220 */ /* 0x000fe20000400000 */
[----:B------:R-:W-:Y:S01]  /*1e560*/  F2FP.F16.F32.PACK_AB R3, RZ, R3 ;  /* 0x00000003ff03723e */ /* 0x000fe200000000ff */
[----:B------:R2:W-:Y:S01]  /*1e570*/  @P4 STG.E.U16 desc[UR44][R4.64+0x110], R12 ;  /* 0x0001100c04004986 */ /* 0x0005e2000c10152c */
[----:B------:R-:W-:Y:S02]  /*1e580*/  ISETP.GT.AND P4, PT, R0, 0x90, P3 ;  /* 0x000000900000780c */ /* 0x000fe40001f84270 */
        /* <DEDUP_REMOVED lines=9> */
[----:B------:R-:W-:Y:S02]  /*1e620*/  F2FP.F16.F32.PACK_AB R8, RZ, R8 ;  /* 0x00000008ff08723e */ /* 0x000fe400000000ff */
[----:B------:R-:W-:Y:S01]  /*1e630*/  ISETP.GT.AND P1, PT, R0, 0x91, P2 ;  /* 0x000000910000780c */ /* 0x000fe20001724270 */
[----:B------:R1:W-:Y:S01]  /*1e640*/  @P4 STG.E.U16 desc[UR44][R4.64+0x120], R10 ;  /* 0x0001200a04004986 */ /* 0x0003e2000c10152c */
[----:B--2---:R-:W-:Y:S01]  /*1e650*/  PRMT R12, R8, 0x7610, R12 ;  /* 0x00007610080c7816 */ /* 0x004fe2000000000c */
[-C--:B------:R-:W-:Y:S01]  /*1e660*/  FMUL R8, R197, R2.reuse ;  /* 0x00000002c5087220 */ /* 0x080fe20000400000 */
[----:B0-----:R-:W-:Y:S01]  /*1e670*/  F2FP.F16.F32.PACK_AB R9, RZ, R3 ;  /* 0x00000003ff09723e */ /* 0x001fe200000000ff */
[----:B------:R-:W-:Y:S01]  /*1e680*/  FMUL R3, R198, R2 ;  /* 0x00000002c6037220 */ /* 0x000fe20000400000 */
[----:B------:R-:W-:Y:S01]  /*1e690*/  ISETP.GT.AND P4, PT, R0, 0x98, P3 ;  /* 0x000000980000780c */ /* 0x000fe20001f84270 */
[----:B------:R0:W-:Y:S03]  /*1e6a0*/  @P5 STG.E.U16 desc[UR44][R4.64+0x122], R11 ;  /* 0x0001220b04005986 */ /* 0x0001e6000c10152c */
[----:B------:R-:W-:-:S02]  /*1e6b0*/  F2FP.F16.F32.PACK_AB R3, RZ, R3 ;  /* 0x00000003ff03723e */ /* 0x000fc400000000ff */
[----:B-1----:R-:W-:Y:S01]  /*1e6c0*/  PRMT R10, R9, 0x7610, R10 ;  /* 0x00007610090a7816 */ /* 0x002fe2000000000a */
[----:B------:R-:W-:Y:S01]  /*1e6d0*/  FMUL R9, R196, R2 ;  /* 0x00000002c4097220 */ /* 0x000fe20000400000 */
[----:B------:R-:W-:Y:S01]  /*1e6e0*/  F2FP.F16.F32.PACK_AB R8, RZ, R8 ;  /* 0x00000008ff08723e */ /* 0x000fe200000000ff */
[----:B------:R1:W-:Y:S01]  /*1e6f0*/  @P0 STG.E.U16 desc[UR44][R6.64+0x120], R12 ;  /* 0x0001200c06000986 */ /* 0x0003e2000c10152c */
[----:B0-----:R-:W-:Y:S01]  /*1e700*/  PRMT R11, R3, 0x7610, R11 ;  /* 0x00007610030b7816 */ /* 0x001fe2000000000b */
[----:B------:R-:W-:Y:S01]  /*1e710*/  FMUL R3, R195, R2 ;  /* 0x00000002c3037220 */ /* 0x000fe20000400000 */
[C---:B------:R-:W-:Y:S01]  /*1e720*/  ISETP.GT.AND P5, PT, R0.reuse, 0x99, P3 ;  /* 0x000000990000780c */ /* 0x040fe20001fa4270 */
[----:B------:R0:W-:Y:S01]  /*1e730*/  @P1 STG.E.U16 desc[UR44][R6.64+0x122], R10 ;  /* 0x0001220a06001986 */ /* 0x0001e2000c10152c */
[----:B------:R-:W-:Y:S02]  /*1e740*/  ISETP.GT.AND P1, PT, R0, 0x98, P2 ;  /* 0x000000980000780c */ /* 0x000fe40001724270 */
[----:B------:R-:W-:-:S02]  /*1e750*/  F2FP.F16.F32.PACK_AB R9, RZ, R9 ;  /* 0x00000009ff09723e */ /* 0x000fc400000000ff */
[----:B-1----:R-:W-:Y:S02]  /*1e760*/  PRMT R12, R8, 0x7610, R12 ;  /* 0x00007610080c7816 */ /* 0x002fe4000000000c */
[----:B------:R-:W-:Y:S01]  /*1e770*/  F2FP.F16.F32.PACK_AB R8, RZ, R3 ;  /* 0x00000003ff08723e */ /* 0x000fe200000000ff */
[-C--:B------:R-:W-:Y:S01]  /*1e780*/  FMUL R3, R194, R2.reuse ;  /* 0x00000002c2037220 */ /* 0x080fe20000400000 */
[C---:B------:R-:W-:Y:S01]  /*1e790*/  ISETP.GT.AND P0, PT, R0.reuse, 0x99, P2 ;  /* 0x000000990000780c */ /* 0x040fe20001704270 */
[----:B------:R1:W-:Y:S01]  /*1e7a0*/  @P4 STG.E.U16 desc[UR44][R4.64+0x130], R11 ;  /* 0x0001300b04004986 */ /* 0x0003e2000c10152c */
[----:B------:R-:W-:Y:S02]  /*1e7b0*/  ISETP.GT.AND P4, PT, R0, 0xa0, P3 ;  /* 0x000000a00000780c */ /* 0x000fe40001f84270 */
[----:B------:R-:W-:Y:S02]  /*1e7c0*/  PRMT R13, R9, 0x7610, R13 ;  /* 0x00007610090d7816 */ /* 0x000fe4000000000d */
[----:B------:R-:W-:Y:S01]  /*1e7d0*/  F2FP.F16.F32.PACK_AB R9, RZ, R3 ;  /* 0x00000003ff09723e */ /* 0x000fe200000000ff */
[-C--:B------:R-:W-:Y:S01]  /*1e7e0*/  FMUL R3, R192, R2.reuse ;  /* 0x00000002c0037220 */ /* 0x080fe20000400000 */
[----:B------:R-:W-:Y:S01]  /*1e7f0*/  PRMT R14, R8, 0x7610, R14 ;  /* 0x00007610080e7816 */ /* 0x000fe2000000000e */
[----:B------:R-:W-:Y:S01]  /*1e800*/  FMUL R8, R193, R2 ;  /* 0x00000002c1087220 */ /* 0x000fe20000400000 */
[----:B------:R2:W-:Y:S01]  /*1e810*/  @P5 STG.E.U16 desc[UR44][R4.64+0x132], R12 ;  /* 0x0001320c04005986 */ /* 0x0005e2000c10152c */
[----:B------:R-:W-:-:S02]  /*1e820*/  ISETP.GT.AND P5, PT, R0, 0xa1, P3 ;  /* 0x000000a10000780c */ /* 0x000fc40001fa4270 */
[----:B------:R-:W-:Y:S01]  /*1e830*/  F2FP.F16.F32.PACK_AB R3, RZ, R3 ;  /* 0x00000003ff03723e */ /* 0x000fe200000000ff */
[----:B------:R-:W-:Y:S01]  /*1e840*/  @P1 STG.E.U16 desc[UR44][R6.64+0x130], R13 ;  /* 0x0001300d06001986 */ /* 0x000fe2000c10152c */
[----:B0-----:R-:W-:Y:S01]  /*1e850*/  F2FP.F16.F32.PACK_AB R10, RZ, R8 ;  /* 0x00000008ff0a723e */ /* 0x001fe200000000ff */
[-C--:B------:R-:W-:Y:S01]  /*1e860*/  FMUL R8, R191, R2.reuse ;  /* 0x00000002bf087220 */ /* 0x080fe20000400000 */
[----:B-1----:R-:W-:Y:S01]  /*1e870*/  PRMT R11, R3, 0x7610, R11 ;  /* 0x00007610030b7816 */ /* 0x002fe2000000000b */
[----:B------:R-:W-:Y:S01]  /*1e880*/  @P0 STG.E.U16 desc[UR44][R6.64+0x132], R14 ;  /* 0x0001320e06000986 */ /* 0x000fe2000c10152c */
[----:B------:R-:W-:Y:S01]  /*1e890*/  ISETP.GT.AND P0, PT, R0, 0xa0, P2 ;  /* 0x000000a00000780c */ /* 0x000fe20001704270 */
[----:B------:R-:W-:Y:S01]  /*1e8a0*/  FMUL R3, R190, R2 ;  /* 0x00000002be037220 */ /* 0x000fe20000400000 */
[C---:B------:R-:W-:Y:S01]  /*1e8b0*/  ISETP.GT.AND P1, PT, R0.reuse, 0xa1, P2 ;  /* 0x000000a10000780c */ /* 0x040fe20001724270 */
[----:B------:R0:W-:Y:S01]  /*1e8c0*/  @P4 STG.E.U16 desc[UR44][R4.64+0x140], R9 ;  /* 0x0001400904004986 */ /* 0x0001e2000c10152c */
[----:B------:R-:W-:-:S02]  /*1e8d0*/  ISETP.GT.AND P4, PT, R0, 0xa8, P3 ;  /* 0x000000a80000780c */ /* 0x000fc40001f84270 */
[----:B------:R-:W-:Y:S01]  /*1e8e0*/  F2FP.F16.F32.PACK_AB R8, RZ, R8 ;  /* 0x00000008ff08723e */ /* 0x000fe200000000ff */
[----:B------:R1:W-:Y:S03]  /*1e8f0*/  @P5 STG.E.U16 desc[UR44][R4.64+0x142], R10 ;  /* 0x0001420a04005986 */ /* 0x0003e6000c10152c */
[----:B--2---:R-:W-:Y:S02]  /*1e900*/  PRMT R12, R8, 0x7610, R12 ;  /* 0x00007610080c7816 */ /* 0x004fe4000000000c */
[----:B0-----:R-:W-:Y:S01]  /*1e910*/  F2FP.F16.F32.PACK_AB R9, RZ, R3 ;  /* 0x00000003ff09723e */ /* 0x001fe200000000ff */
[-C--:B------:R-:W-:Y:S01]  /*1e920*/  FMUL R3, R189, R2.reuse ;  /* 0x00000002bd037220 */ /* 0x080fe20000400000 */
[-C--:B------:R-:W-:Y:S02]  /*1e930*/  FMUL R8, R188, R2.reuse ;  /* 0x00000002bc087220 */ /* 0x080fe40000400000 */
[----:B-1----:R-:W-:Y:S01]  /*1e940*/  PRMT R10, R9, 0x7610, R10 ;  /* 0x00007610090a7816 */ /* 0x002fe2000000000a */
[----:B------:R0:W-:Y:S01]  /*1e950*/  @P0 STG.E.U16 desc[UR44][R6.64+0x140], R11 ;  /* 0x0001400b06000986 */ /* 0x0001e2000c10152c */
[----:B------:R-:W-:Y:S01]  /*1e960*/  F2FP.F16.F32.PACK_AB R3, RZ, R3 ;  /* 0x00000003ff03723e */ /* 0x000fe200000000ff */
[----:B------:R-:W-:Y:S01]  /*1e970*/  FMUL R9, R187, R2 ;  /* 0x00000002bb097220 */ /* 0x000fe20000400000 */
[C---:B------:R-:W-:Y:S01]  /*1e980*/  ISETP.GT.AND P5, PT, R0.reuse, 0xa9, P3 ;  /* 0x000000a90000780c */ /* 0x040fe20001fa4270 */
[----:B------:R1:W-:Y:S01]  /*1e990*/  @P1 STG.E.U16 desc[UR44][R6.64+0x142], R12 ;  /* 0x0001420c06001986 */ /* 0x0003e2000c10152c */
[----:B------:R-:W-:-:S03]  /*1e9a0*/  ISETP.GT.AND P1, PT, R0, 0xa8, P2 ;  /* 0x000000a80000780c */ /* 0x000fc60001724270 */
[----:B------:R-:W-:Y:S01]  /*1e9b0*/  @P4 STG.E.U16 desc[UR44][R4.64+0x150], R10 ;  /* 0x0001500a04004986 */ /* 0x000fe2000c10152c */
[----:B------:R-:W-:Y:S02]  /*1e9c0*/  ISETP.GT.AND P4, PT, R0, 0xa9, P2 ;  /* 0x000000a90000780c */ /* 0x000fe40001784270 */
[----:B------:R-:W-:Y:S02]  /*1e9d0*/  F2FP.F16.F32.PACK_AB R8, RZ, R8 ;  /* 0x00000008ff08723e */ /* 0x000fe400000000ff */
[----:B0-----:R-:W-:Y:S01]  /*1e9e0*/  PRMT R11, R3, 0x7610, R11 ;  /* 0x00007610030b7816 */ /* 0x001fe2000000000b */
[-C--:B------:R-:W-:Y:S01]  /*1e9f0*/  FMUL R3, R186, R2.reuse ;  /* 0x00000002ba037220 */ /* 0x080fe20000400000 */
[----:B------:R-:W-:Y:S02]  /*1ea00*/  F2FP.F16.F32.PACK_AB R9, RZ, R9 ;  /* 0x00000009ff09723e */ /* 0x000fe400000000ff */
[----:B-1----:R-:W-:Y:S02]  /*1ea10*/  PRMT R12, R8, 0x7610, R12 ;  /* 0x00007610080c7816 */ /* 0x002fe4000000000c */
[----:B------:R-:W-:Y:S01]  /*1ea20*/  F2FP.F16.F32.PACK_AB R8, RZ, R3 ;  /* 0x00000003ff08723e */ /* 0x000fe200000000ff */
[----:B------:R-:W-:Y:S01]  /*1ea30*/  FMUL R3, R185, R2 ;  /* 0x00000002b9037220 */ /* 0x000fe20000400000 */
[----:B------:R-:W-:Y:S01]  /*1ea40*/  PRMT R13, R9, 0x7610, R13 ;  /* 0x00007610090d7816 */ /* 0x000fe2000000000d */
[----:B------:R0:W-:Y:S01]  /*1ea50*/  @P5 STG.E.U16 desc[UR44][R4.64+0x152], R11 ;  /* 0x0001520b04005986 */ /* 0x0001e2000c10152c */
[----:B------:R-:W-:-:S02]  /*1ea60*/  ISETP.GT.AND P0, PT, R0, 0xb0, P3 ;  /* 0x000000b00000780c */ /* 0x000fc40001f04270 */
        /* <DEDUP_REMOVED lines=26> */
[----:B------:R-:W-:Y:S02]  /*1ec10*/  ISETP.GT.AND P1, PT, R0, 0xb8, P2 ;  /* 0x000000b80000780c */ /* 0x000fe40001724270 */
[----:B------:R-:W-:Y:S02]  /*1ec20*/  F2FP.F16.F32.PACK_AB R8, RZ, R8 ;  /* 0x00000008ff08723e */ /* 0x000fe400000000ff */
[----:B0-----:R-:W-:Y:S01]  /*1ec30*/  PRMT R10, R9, 0x7610, R10 ;  /* 0x00007610090a7816 */ /* 0x001fe2000000000a */
[-C--:B------:R-:W-:Y:S01]  /*1ec40*/  FMUL R9, R178, R2.reuse ;  /* 0x00000002b2097220 */ /* 0x080fe20000400000 */
[----:B-1----:R-:W-:Y:S01]  /*1ec50*/  PRMT R11, R3, 0x7610, R11 ;  /* 0x00007610030b7816 */ /* 0x002fe2000000000b */
[----:B------:R-:W-:Y:S01]  /*1ec60*/  FMUL R3, R177, R2 ;  /* 0x00000002b1037220 */ /* 0x000fe20000400000 */
[----:B------:R0:W-:Y:S02]  /*1ec70*/  @P5 STG.E.U16 desc[UR44][R4.64+0x170], R12 ;  /* 0x0001700c04005986 */ /* 0x0001e4000c10152c */
[----:B------:R-:W-:-:S02]  /*1ec80*/  F2FP.F16.F32.PACK_AB R9, RZ, R9 ;  /* 0x00000009ff09723e */ /* 0x000fc400000000ff */
[C---:B------:R-:W-:Y:S02]  /*1ec90*/  ISETP.GT.AND P4, PT, R0.reuse, 0xb9, P2 ;  /* 0x000000b90000780c */ /* 0x040fe40001784270 */
[----:B------:R-:W-:Y:S02]  /*1eca0*/  ISETP.GT.AND P5, PT, R0, 0xc0, P3 ;  /* 0x000000c00000780c */ /* 0x000fe40001fa4270 */
[----:B0-----:R-:W-:Y:S02]  /*1ecb0*/  PRMT R12, R8, 0x7610, R12 ;  /* 0x00007610080c7816 */ /* 0x001fe4000000000c */
[----:B------:R-:W-:Y:S01]  /*1ecc0*/  F2FP.F16.F32.PACK_AB R8, RZ, R3 ;  /* 0x00000003ff08723e */ /* 0x000fe200000000ff */
[----:B------:R-:W-:Y:S01]  /*1ecd0*/  FMUL R3, R176, R2 ;  /* 0x00000002b0037220 */ /* 0x000fe20000400000 */
[----:B------:R-:W-:Y:S01]  /*1ece0*/  PRMT R13, R9, 0x7610, R13 ;  /* 0x00007610090d7816 */ /* 0x000fe2000000000d */
[----:B------:R0:W-:Y:S01]  /*1ecf0*/  @P6 STG.E.U16 desc[UR44][R4.64+0x172], R10 ;  /* 0x0001720a04006986 */ /* 0x0001e2000c10152c */
[----:B------:R-:W-:-:S02]  /*1ed00*/  ISETP.GT.AND P0, PT, R0, 0xc1, P3 ;  /* 0x000000c10000780c */ /* 0x000fc40001f04270 */
[----:B------:R-:W-:Y:S01]  /*1ed10*/  F2FP.F16.F32.PACK_AB R9, RZ, R3 ;  /* 0x00000003ff09723e */ /* 0x000fe200000000ff */
[----:B------:R1:W-:Y:S01]  /*1ed20*/  @P1 STG.E.U16 desc[UR44][R6.64+0x170], R11 ;  /* 0x0001700b06001986 */ /* 0x0003e2000c10152c */
[-C--:B------:R-:W-:Y:S01]  /*1ed30*/  FMUL R3, R174, R2.reuse ;  /* 0x00000002ae037220 */ /* 0x080fe20000400000 */
[----:B------:R-:W-:Y:S02]  /*1ed40*/  ISETP.GT.AND P1, PT, R0, 0xc0, P2 ;  /* 0x000000c00000780c */ /* 0x000fe40001724270 */
        /* <DEDUP_REMOVED lines=40> */
[C---:B------:R-:W-:Y:S01]  /*1efd0*/  ISETP.GT.AND P0, PT, R0.reuse, 0xd0, P2 ;  /* 0x000000d00000780c */ /* 0x040fe20001704270 */
        /* <DEDUP_REMOVED lines=11> */
[----:B------:R-:W-:Y:S01]  /*1f090*/  ISETP.GT.AND P5, PT, R0, 0xd9, P3 ;  /* 0x000000d90000780c */ /* 0x000fe20001fa4270 */
[----:B------:R-:W-:Y:S01]  /*1f0a0*/  FMUL R8, R164, R2 ;  /* 0x00000002a4087220 */ /* 0x000fe20000400000 */
[----:B------:R-:W-:Y:S01]  /*1f0b0*/  @P0 STG.E.U16 desc[UR44][R6.64+0x1a0], R14 ;  /* 0x0001a00e06000986 */ /* 0x000fe2000c10152c */
[----:B------:R-:W-:-:S03]  /*1f0c0*/  ISETP.GT.AND P0, PT, R0, 0xd8, P2 ;  /* 0x000000d80000780c */ /* 0x000fc60001704270 */
[----:B------:R0:W-:Y:S01]  /*1f0d0*/  @P1 STG.E.U16 desc[UR44][R6.64+0x1a2], R9 ;  /* 0x0001a20906001986 */ /* 0x0001e2000c10152c */
[----:B------:R-:W-:Y:S02]  /*1f0e0*/  F2FP.F16.F32.PACK_AB R8, RZ, R8 ;  /* 0x00000008ff08723e */ /* 0x000fe400000000ff */
[----:B------:R-:W-:Y:S02]  /*1f0f0*/  ISETP.GT.AND P1, PT, R0, 0xd9, P2 ;  /* 0x000000d90000780c */ /* 0x000fe40001724270 */
        /* <DEDUP_REMOVED lines=16> */
[----:B------:R1:W-:Y:S01]  /*1f200*/  @P1 STG.E.U16 desc[UR44][R6.64+0x1b2], R10 ;  /* 0x0001b20a06001986 */ /* 0x0003e2000c10152c */
[C---:B------:R-:W-:Y:S02]  /*1f210*/  ISETP.GT.AND P1, PT, R0.reuse, 0xe0, P2 ;  /* 0x000000e00000780c */ /* 0x040fe40001724270 */
[----:B------:R-:W-:Y:S02]  /*1f220*/  ISETP.GT.AND P0, PT, R0, 0xe1, P2 ;  /* 0x000000e10000780c */ /* 0x000fe40001704270 */
[----:B0-----:R-:W-:Y:S02]  /*1f230*/  PRMT R12, R8, 0x7610, R12 ;  /* 0x00007610080c7816 */ /* 0x001fe4000000000c */
[----:B------:R-:W-:Y:S01]  /*1f240*/  F2FP.F16.F32.PACK_AB R8, RZ, R3 ;  /* 0x00000003ff08723e */ /* 0x000fe200000000ff */
[----:B------:R-:W-:Y:S01]  /*1f250*/  FMUL R3, R157, R2 ;  /* 0x000000029d037220 */ /* 0x000fe20000400000 */
[----:B------:R0:W-:Y:S01]  /*1f260*/  @P4 STG.E.U16 desc[UR44][R4.64+0x1c0], R11 ;  /* 0x0001c00b04004986 */ /* 0x0001e2000c10152c */
[----:B-1----:R-:W-:-:S02]  /*1f270*/  PRMT R10, R9, 0x7610, R10 ;  /* 0x00007610090a7816 */ /* 0x002fc4000000000a */
[----:B------:R-:W-:Y:S01]  /*1f280*/  PRMT R13, R8, 0x7610, R13 ;  /* 0x00007610080d7816 */ /* 0x000fe2000000000d */
[----:B------:R-:W-:Y:S01]  /*1f290*/  @P5 STG.E.U16 desc[UR44][R4.64+0x1c2], R12 ;  /* 0x0001c20c04005986 */ /* 0x000fe2000c10152c */
[-C--:B------:R-:W-:Y:S01]  /*1f2a0*/  FMUL R8, R156, R2.reuse ;  /* 0x000000029c087220 */ /* 0x080fe20000400000 */
[C---:B------:R-:W-:Y:S02]  /*1f2b0*/  ISETP.GT.AND P4, PT, R0.reuse, 0xe8, P3 ;  /* 0x000000e80000780c */ /* 0x040fe40001f84270 */
[----:B------:R-:W-:Y:S01]  /*1f2c0*/  F2FP.F16.F32.PACK_AB R9, RZ, R3 ;  /* 0x00000003ff09723e */ /* 0x000fe200000000ff */
[----:B------:R-:W-:Y:S01]  /*1f2d0*/  FMUL R3, R155, R2 ;  /* 0x000000029b037220 */ /* 0x000fe20000400000 */
[C---:B------:R-:W-:Y:S02]  /*1f2e0*/  ISETP.GT.AND P5, PT, R0.reuse, 0xe9, P3 ;  /* 0x000000e90000780c */ /* 0x040fe40001fa4270 */
[----:B------:R-:W-:Y:S02]  /*1f2f0*/  ISETP.GT.AND P6, PT, R0, 0xe8, P2 ;  /* 0x000000e80000780c */ /* 0x000fe400017c4270 */
[----:B------:R-:W-:Y:S01]  /*1f300*/  F2FP.F16.F32.PACK_AB R8, RZ, R8 ;  /* 0x00000008ff08723e */ /* 0x000fe200000000ff */
[----:B------:R1:W-:Y:S01]  /*1f310*/  @P1 STG.E.U16 desc[UR44][R6.64+0x1c0], R10 ;  /* 0x0001c00a06001986 */ /* 0x0003e2000c10152c */
[----:B------:R-:W-:-:S02]  /*1f320*/  F2FP.F16.F32.PACK_AB R3, RZ, R3 ;  /* 0x00000003ff03723e */ /* 0x000fc400000000ff */
[C---:B------:R-:W-:Y:S01]  /*1f330*/  ISETP.GT.AND P1, PT, R17.reuse, 0x80, PT ;  /* 0x000000801100780c */ /* 0x040fe20003f24270 */
[----:B------:R2:W-:Y:S01]  /*1f340*/  @P0 STG.E.U16 desc[UR44][R6.64+0x1c2], R13 ;  /* 0x0001c20d06000986 */ /* 0x0005e2000c10152c */
[----:B------:R-:W-:Y:S02]  /*1f350*/  ISETP.GT.AND P0, PT, R17, 0x88, PT ;  /* 0x000000881100780c */ /* 0x000fe40003f04270 */
[----:B0-----:R-:W-:Y:S02]  /*1f360*/  PRMT R11, R8, 0x7610, R11 ;  /* 0x00007610080b7816 */ /* 0x001fe4000000000b */
[----:B------:R-:W-:Y:S02]  /*1f370*/  PRMT R17, R3, 0x7610, R17 ;  /* 0x0000761003117816 */ /* 0x000fe40000000011 */
[----:B-1----:R-:W-:Y:S01]  /*1f380*/  PRMT R10, R9, 0x7610, R10 ;  /* 0x00007610090a7816 */ /* 0x002fe2000000000a */
[----:B------:R-:W-:-:S04]  /*1f390*/  FMUL R3, R154, R2 ;  /* 0x000000029a037220 */ /* 0x000fc80000400000 */
[----:B------:R-:W-:Y:S01]  /*1f3a0*/  @P4 STG.E.U16 desc[UR44][R4.64+0x1d0], R10 ;  /* 0x0001d00a04004986 */ /* 0x000fe2000c10152c */
[----:B------:R-:W-:-:S03]  /*1f3b0*/  ISETP.GT.AND P4, PT, R0, 0xe9, P2 ;  /* 0x000000e90000780c */ /* 0x000fc60001784270 */
[----:B------:R0:W-:Y:S01]  /*1f3c0*/  @P5 STG.E.U16 desc[UR44][R4.64+0x1d2], R11 ;  /* 0x0001d20b04005986 */ /* 0x0001e2000c10152c */
[----:B------:R-:W-:-:S03]  /*1f3d0*/  ISETP.GT.AND P5, PT, R0, 0xf0, P3 ;  /* 0x000000f00000780c */ /* 0x000fc60001fa4270 */
[----:B------:R-:W-:Y:S01]  /*1f3e0*/  @P6 STG.E.U16 desc[UR44][R6.64+0x1d0], R17 ;  /* 0x0001d01106006986 */ /* 0x000fe2000c10152c */
[----:B------:R-:W-:Y:S01]  /*1f3f0*/  ISETP.GT.AND P6, PT, R0, 0xf1, P3 ;  /* 0x000000f10000780c */ /* 0x000fe20001fc4270 */
[-C--:B------:R-:W-:Y:S01]  /*1f400*/  FMUL R8, R153, R2.reuse ;  /* 0x0000000299087220 */ /* 0x080fe20000400000 */
[----:B------:R-:W-:Y:S01]  /*1f410*/  FMUL R9, R152, R2 ;  /* 0x0000000298097220 */ /* 0x000fe20000400000 */
[----:B--2---:R-:W-:-:S03]  /*1f420*/  F2FP.F16.F32.PACK_AB R13, RZ, R3 ;  /* 0x00000003ff0d723e */ /* 0x004fc600000000ff */
[----:B------:R-:W-:Y:S02]  /*1f430*/  F2FP.F16.F32.PACK_AB R14, RZ, R8 ;  /* 0x00000008ff0e723e */ /* 0x000fe400000000ff */
[----:B------:R-:W-:Y:S01]  /*1f440*/  F2FP.F16.F32.PACK_AB R15, RZ, R9 ;  /* 0x00000009ff0f723e */ /* 0x000fe200000000ff */
[----:B------:R-:W-:Y:S01]  /*1f450*/  @P4 STG.E.U16 desc[UR44][R6.64+0x1d2], R13 ;  /* 0x0001d20d06004986 */ /* 0x000fe2000c10152c */
[----:B------:R-:W-:-:S03]  /*1f460*/  ISETP.GT.AND P4, PT, R0, 0xf1, P2 ;  /* 0x000000f10000780c */ /* 0x000fc60001784270 */
[----:B------:R-:W-:Y:S04]  /*1f470*/  @P5 STG.E.U16 desc[UR44][R4.64+0x1e0], R14 ;  /* 0x0001e00e04005986 */ /* 0x000fe8000c10152c */
[----:B------:R-:W-:Y:S01]  /*1f480*/  @P6 STG.E.U16 desc[UR44][R4.64+0x1e2], R15 ;  /* 0x0001e20f04006986 */ /* 0x000fe2000c10152c */
[----:B------:R-:W-:Y:S01]  /*1f490*/  ISETP.GT.AND P6, PT, R0, 0xf0, P2 ;  /* 0x000000f00000780c */ /* 0x000fe200017c4270 */
[-C--:B0-----:R-:W-:Y:S01]  /*1f4a0*/  FMUL R11, R23, R2.reuse ;  /* 0x00000002170b7220 */ /* 0x081fe20000400000 */
[----:B------:R-:W-:-:S04]  /*1f4b0*/  FMUL R12, R22, R2 ;  /* 0x00000002160c7220 */ /* 0x000fc80000400000 */
[----:B------:R-:W-:Y:S02]  /*1f4c0*/  F2FP.F16.F32.PACK_AB R11, RZ, R11 ;  /* 0x0000000bff0b723e */ /* 0x000fe400000000ff */
[----:B------:R-:W-:Y:S02]  /*1f4d0*/  F2FP.F16.F32.PACK_AB R12, RZ, R12 ;  /* 0x0000000cff0c723e */ /* 0x000fe400000000ff */
[C---:B------:R-:W-:Y:S02]  /*1f4e0*/  ISETP.GT.AND P5, PT, R0.reuse, 0xf8, P3 ;  /* 0x000000f80000780c */ /* 0x040fe40001fa4270 */
[----:B------:R-:W-:Y:S01]  /*1f4f0*/  ISETP.GT.AND P3, PT, R0, 0xf9, P3 ;  /* 0x000000f90000780c */ /* 0x000fe20001f64270 */
[----:B------:R-:W-:Y:S01]  /*1f500*/  @P6 STG.E.U16 desc[UR44][R6.64+0x1e0], R11 ;  /* 0x0001e00b06006986 */ /* 0x000fe2000c10152c */
[----:B------:R-:W-:-:S03]  /*1f510*/  FMUL R10, R21, R2 ;  /* 0x00000002150a7220 */ /* 0x000fc60000400000 */
[----:B------:R0:W-:Y:S01]  /*1f520*/  @P4 STG.E.U16 desc[UR44][R6.64+0x1e2], R12 ;  /* 0x0001e20c06004986 */ /* 0x0001e2000c10152c */
[----:B------:R-:W-:Y:S01]  /*1f530*/  ISETP.GT.AND P4, PT, R0, 0xf8, P2 ;  /* 0x000000f80000780c */ /* 0x000fe20001784270 */
[-C--:B------:R-:W-:Y:S01]  /*1f540*/  FMUL R9, R20, R2.reuse ;  /* 0x0000000214097220 */ /* 0x080fe20000400000 */
[-C--:B------:R-:W-:Y:S01]  /*1f550*/  FMUL R8, R18, R2.reuse ;  /* 0x0000000212087220 */ /* 0x080fe20000400000 */
[----:B------:R-:W-:Y:S01]  /*1f560*/  FMUL R3, R19, R2 ;  /* 0x0000000213037220 */ /* 0x000fe20000400000 */
[----:B------:R-:W-:Y:S02]  /*1f570*/  F2FP.F16.F32.PACK_AB R10, RZ, R10 ;  /* 0x0000000aff0a723e */ /* 0x000fe400000000ff */
[----:B------:R-:W-:Y:S02]  /*1f580*/  ISETP.GT.AND P2, PT, R0, 0xf9, P2 ;  /* 0x000000f90000780c */ /* 0x000fe40001744270 */
[----:B------:R-:W-:Y:S02]  /*1f590*/  F2FP.F16.F32.PACK_AB R9, RZ, R9 ;  /* 0x00000009ff09723e */ /* 0x000fe400000000ff */
[----:B------:R-:W-:-:S02]  /*1f5a0*/  F2FP.F16.F32.PACK_AB R8, RZ, R8 ;  /* 0x00000008ff08723e */ /* 0x000fc400000000ff */
[----:B------:R-:W-:Y:S01]  /*1f5b0*/  F2FP.F16.F32.PACK_AB R3, RZ, R3 ;  /* 0x00000003ff03723e */ /* 0x000fe200000000ff */
[----:B------:R-:W-:Y:S01]  /*1f5c0*/  @P5 STG.E.U16 desc[UR44][R4.64+0x1f0], R10 ;  /* 0x0001f00a04005986 */ /* 0x000fe2000c10152c */
[----:B0-----:R-:W-:Y:S02]  /*1f5d0*/  PRMT R12, R8, 0x7610, R12 ;  /* 0x00007610080c7816 */ /* 0x001fe4000000000c */
[----:B------:R-:W-:Y:S01]  /*1f5e0*/  PRMT R11, R3, 0x7610, R11 ;  /* 0x00007610030b7816 */ /* 0x000fe2000000000b */
[----:B------:R0:W-:Y:S01]  /*1f5f0*/  @P3 STG.E.U16 desc[UR44][R4.64+0x1f2], R9 ;  /* 0x0001f20904003986 */ /* 0x0001e2000c10152c */
[----:B------:R-:W-:Y:S01]  /*1f600*/  @P4 MOV R8, R6 ;  /* 0x0000000600084202 */ /* 0x000fe20000000f00 */
[----:B------:R-:W-:Y:S02]  /*1f610*/  USHF.L.U32 UR12, UR8, 0x8, URZ ;  /* 0x00000008080c7899 */ /* 0x000fe4000800063f */
[----:B------:R-:W-:Y:S01]  /*1f620*/  USHF.L.U64.HI UR11, UR8, 0x8, UR9 ;  /* 0x00000008080b7899 */ /* 0x000fe20008010209 */
[----:B0-----:R-:W-:-:S03]  /*1f630*/  @P4 IMAD.MOV.U32 R9, RZ, RZ, R7 ;  /* 0x000000ffff094224 */ /* 0x001fc600078e0007 */
[----:B------:R-:W-:Y:S02]  /*1f640*/  MOV R3, UR12 ;  /* 0x0000000c00037c02 */ /* 0x000fe40008000f00 */
[----:B------:R0:W-:Y:S01]  /*1f650*/  @P4 STG.E.U16 desc[UR44][R8.64+0x1f0], R11 ;  /* 0x0001f00b08004986 */ /* 0x0001e2000c10152c */
[C---:B------:R-:W-:Y:S02]  /*1f660*/  ISETP.GT.AND P3, PT, R0.reuse, RZ, P1 ;  /* 0x000000ff0000720c */ /* 0x040fe40000f64270 */
[----:B------:R-:W-:Y:S01]  /*1f670*/  ISETP.GT.AND P4, PT, R0, 0x1, P1 ;  /* 0x000000010000780c */ /* 0x000fe20000f84270 */
[-C--:B------:R-:W-:Y:S01]  /*1f680*/  FMUL R24, R24, R2.reuse ;  /* 0x0000000218187220 */ /* 0x080fe20000400000 */
[----:B------:R-:W-:Y:S01]  /*1f690*/  FMUL R25, R25, R2 ;  /* 0x0000000219197220 */ /* 0x000fe20000400000 */
[----:B0-----:R-:W-:Y:S01]  /*1f6a0*/  @P2 IMAD.MOV.U32 R8, RZ, RZ, R6 ;  /* 0x000000ffff082224 */ /* 0x001fe200078e0006 */
[----:B------:R-:W-:Y:S01]  /*1f6b0*/  @P2 MOV R9, R7 ;  /* 0x0000000700092202 */ /* 0x000fe20000000f00 */
[----:B------:R-:W-:-:S04]  /*1f6c0*/  IMAD.U32 R7, RZ, RZ, UR11 ;  /* 0x0000000bff077e24 */ /* 0x000fc8000f8e00ff */
[----:B------:R0:W-:Y:S01]  /*1f6d0*/  @P2 STG.E.U16 desc[UR44][R8.64+0x1f2], R12 ;  /* 0x0001f20c08002986 */ /* 0x0001e2000c10152c */
[C---:B------:R-:W-:Y:S02]  /*1f6e0*/  IADD3 R6, P2, P6, R4.reuse, UR5, R3 ;  /* 0x0000000504067c10 */ /* 0x040fe4000fe5e003 */
[----:B------:R-:W-:Y:S02]  /*1f6f0*/  IADD3 R4, P5, R4, UR12, RZ ;  /* 0x0000000c04047c10 */ /* 0x000fe4000ffbe0ff */
[C---:B------:R-:W-:Y:S02]  /*1f700*/  IADD3.X R7, R5.reuse, UR4, R7, P2, P6 ;  /* 0x0000000405077c10 */ /* 0x040fe400097ec407 */
[----:B------:R-:W-:Y:S02]  /*1f710*/  F2FP.F16.F32.PACK_AB R24, RZ, R24 ;  /* 0x00000018ff18723e */ /* 0x000fe400000000ff */
[----:B------:R-:W-:Y:S02]  /*1f720*/  IADD3.X R5, R5, UR11, RZ, P5, !PT ;  /* 0x0000000b05057c10 */ /* 0x000fe4000affe4ff */
[----:B------:R-:W-:-:S02]  /*1f730*/  F2FP.F16.F32.PACK_AB R25, RZ, R25 ;  /* 0x00000019ff19723e */ /* 0x000fc400000000ff */
[C---:B------:R-:W-:Y:S01]  /*1f740*/  ISETP.GT.AND P2, PT, R0.reuse, RZ, P0 ;  /* 0x000000ff0000720c */ /* 0x040fe20000744270 */
[----:B------:R-:W-:Y:S01]  /*1f750*/  @P3 STG.E.U16 desc[UR44][R4.64], R24 ;  /* 0x0000001804003986 */ /* 0x000fe2000c10152c */
[----:B------:R-:W-:Y:S01]  /*1f760*/  ISETP.GT.AND P3, PT, R0, 0x1, P0 ;  /* 0x000000010000780c */ /* 0x000fe20000764270 */
[-C--:B------:R-:W-:Y:S02]  /*1f770*/  FMUL R26, R26, R2.reuse ;  /* 0x000000021a1a7220 */ /* 0x080fe40000400000 */
[----:B------:R-:W-:Y:S01]  /*1f780*/  @P4 STG.E.U16 desc[UR44][R4.64+0x2], R25 ;  /* 0x0000021904004986 */ /* 0x000fe2000c10152c */
[----:B------:R-:W-:Y:S01]  /*1f790*/  ISETP.GT.AND P4, PT, R0, 0x8, P1 ;  /* 0x000000080000780c */ /* 0x000fe20000f84270 */
[-C--:B------:R-:W-:Y:S01]  /*1f7a0*/  FMUL R27, R27, R2.reuse ;  /* 0x000000021b1b7220 */ /* 0x080fe20000400000 */
[----:B0-----:R-:W-:Y:S01]  /*1f7b0*/  IADD3 R8, P5, R4, UR5, RZ ;  /* 0x0000000504087c10 */ /* 0x001fe2000ffbe0ff */
[----:B------:R-:W-:Y:S01]  /*1f7c0*/  FMUL R28, R28, R2 ;  /* 0x000000021c1c7220 */ /* 0x000fe20000400000 */
[----:B------:R-:W-:-:S02]  /*1f7d0*/  F2FP.F16.F32.PACK_AB R26, RZ, R26 ;  /* 0x0000001aff1a723e */ /* 0x000fc400000000ff */
[----:B------:R-:W-:Y:S02]  /*1f7e0*/  IADD3.X R9, R5, UR4, RZ, P5, !PT ;  /* 0x0000000405097c10 */ /* 0x000fe4000affe4ff */
[----:B------:R-:W-:Y:S02]  /*1f7f0*/  F2FP.F16.F32.PACK_AB R27, RZ, R27 ;  /* 0x0000001bff1b723e */ /* 0x000fe400000000ff */
[----:B------:R-:W-:Y:S01]  /*1f800*/  F2FP.F16.F32.PACK_AB R28, RZ, R28 ;  /* 0x0000001cff1c723e */ /* 0x000fe200000000ff */
[----:B------:R-:W-:Y:S01]  /*1f810*/  @P2 STG.E.U16 desc[UR44][R8.64], R26 ;  /* 0x0000001a08002986 */ /* 0x000fe2000c10152c */
[C---:B------:R-:W-:Y:S02]  /*1f820*/  ISETP.GT.AND P5, PT, R0.reuse, 0x9, P1 ;  /* 0x000000090000780c */ /* 0x040fe40000fa4270 */
[C---:B------:R-:W-:Y:S01]  /*1f830*/  ISETP.GT.AND P2, PT, R0.reuse, 0x8, P0 ;  /* 0x000000080000780c */ /* 0x040fe20000744270 */
[----:B------:R-:W-:Y:S01]  /*1f840*/  @P3 STG.E.U16 desc[UR44][R8.64+0x2], R27 ;  /* 0x0000021b08003986 */ /* 0x000fe2000c10152c */
[-C--:B------:R-:W-:Y:S01]  /*1f850*/  FMUL R29, R29, R2.reuse ;  /* 0x000000021d1d7220 */ /* 0x080fe20000400000 */
[----:B------:R-:W-:Y:S01]  /*1f860*/  ISETP.GT.AND P3, PT, R0, 0x9, P0 ;  /* 0x000000090000780c */ /* 0x000fe20000764270 */
[-C--:B------:R-:W-:Y:S01]  /*1f870*/  FMUL R30, R30, R2.reuse ;  /* 0x000000021e1e7220 */ /* 0x080fe20000400000 */
[----:B------:R-:W-:Y:S01]  /*1f880*/  @P4 STG.E.U16 desc[UR44][R4.64+0x10], R28 ;  /* 0x0000101c04004986 */ /* 0x000fe2000c10152c */
[----:B------:R-:W-:Y:S01]  /*1f890*/  ISETP.GT.AND P4, PT, R0, 0x10, P1 ;  /* 0x000000100000780c */ /* 0x000fe20000f84270 */
[-C--:B------:R-:W-:Y:S01]  /*1f8a0*/  FMUL R31, R31, R2.reuse ;  /* 0x000000021f1f7220 */ /* 0x080fe20000400000 */
[----:B------:R-:W-:Y:S01]  /*1f8b0*/  IADD3 R10, P6, R4, UR5, RZ ;  /* 0x00000005040a7c10 */ /* 0x000fe2000ffde0ff */
[----:B------:R-:W-:Y:S01]  /*1f8c0*/  FMUL R32, R32, R2 ;  /* 0x0000000220207220 */ /* 0x000fe20000400000 */
[----:B------:R-:W-:-:S02]  /*1f8d0*/  F2FP.F16.F32.PACK_AB R29, RZ, R29 ;  /* 0x0000001dff1d723e */ /* 0x000fc400000000ff */
[----:B------:R-:W-:Y:S02]  /*1f8e0*/  F2FP.F16.F32.PACK_AB R30, RZ, R30 ;  /* 0x0000001eff1e723e */ /* 0x000fe400000000ff */
[----:B------:R-:W-:Y:S02]  /*1f8f0*/  IADD3.X R11, R5, UR4, RZ, P6, !PT ;  /* 0x00000004050b7c10 */ /* 0x000fe4000b7fe4ff */
[----:B------:R-:W-:Y:S01]  /*1f900*/  F2FP.F16.F32.PACK_AB R31, RZ, R31 ;  /* 0x0000001fff1f723e */ /* 0x000fe200000000ff */
[----:B------:R-:W-:Y:S01]  /*1f910*/  @P5 STG.E.U16 desc[UR44][R4.64+0x12], R29 ;  /* 0x0000121d04005986 */ /* 0x000fe2000c10152c */
[----:B------:R-:W-:Y:S02]  /*1f920*/  F2FP.F16.F32.PACK_AB R32, RZ, R32 ;  /* 0x00000020ff20723e */ /* 0x000fe400000000ff */
[C---:B------:R-:W-:Y:S01]  /*1f930*/  ISETP.GT.AND P5, PT, R0.reuse, 0x11, P1 ;  /* 0x000000110000780c */ /* 0x040fe20000fa4270 */
[----:B------:R-:W-:Y:S01]  /*1f940*/  @P2 STG.E.U16 desc[UR44][R10.64+0x10], R30 ;  /* 0x0000101e0a002986 */ /* 0x000fe2000c10152c */
[----:B------:R-:W-:Y:S01]  /*1f950*/  ISETP.GT.AND P2, PT, R0, 0x10, P0 ;  /* 0x000000100000780c */ /* 0x000fe20000744270 */
[----:B------:R-:W-:-:S02]  /*1f960*/  FMUL R33, R33, R2 ;  /* 0x0000000221217220 */ /* 0x000fc40000400000 */
[----:B------:R-:W-:Y:S01]  /*1f970*/  @P3 STG.E.U16 desc[UR44][R6.64+0x12], R31 ;  /* 0x0000121f06003986 */ /* 0x000fe2000c10152c */
[----:B------:R-:W-:Y:S01]  /*1f980*/  ISETP.GT.AND P3, PT, R0, 0x11, P0 ;  /* 0x000000110000780c */ /* 0x000fe20000764270 */
[-C--:B------:R-:W-:Y:S02]  /*1f990*/  FMUL R34, R34, R2.reuse ;  /* 0x0000000222227220 */ /* 0x080fe40000400000 */
[----:B------:R-:W-:Y:S01]  /*1f9a0*/  @P4 STG.E.U16 desc[UR44][R4.64+0x20], R32 ;  /* 0x0000202004004986 */ /* 0x000fe2000c10152c */
[----:B------:R-:W-:Y:S01]  /*1f9b0*/  ISETP.GT.AND P4, PT, R0, 0x18, P1 ;  /* 0x000000180000780c */ /* 0x000fe20000f84270 */
[-C--:B------:R-:W-:Y:S01]  /*1f9c0*/  FMUL R35, R35, R2.reuse ;  /* 0x0000000223237220 */ /* 0x080fe20000400000 */
[----:B------:R-:W-:Y:S01]  /*1f9d0*/  FMUL R36, R36, R2 ;  /* 0x0000000224247220 */ /* 0x000fe20000400000 */
[----:B------:R-:W-:Y:S02]  /*1f9e0*/  F2FP.F16.F32.PACK_AB R33, RZ, R33 ;  /* 0x00000021ff21723e */ /* 0x000fe400000000ff */
[----:B------:R-:W-:-:S02]  /*1f9f0*/  F2FP.F16.F32.PACK_AB R34, RZ, R34 ;  /* 0x00000022ff22723e */ /* 0x000fc400000000ff */
[----:B------:R-:W-:Y:S01]  /*1fa00*/  F2FP.F16.F32.PACK_AB R35, RZ, R35 ;  /* 0x00000023ff23723e */ /* 0x000fe200000000ff */
[----:B------:R-:W-:Y:S01]  /*1fa10*/  @P5 STG.E.U16 desc[UR44][R4.64+0x22], R33 ;  /* 0x0000222104005986 */ /* 0x000fe2000c10152c */
[----:B------:R-:W-:Y:S02]  /*1fa20*/  F2FP.F16.F32.PACK_AB R36, RZ, R36 ;  /* 0x00000024ff24723e */ /* 0x000fe400000000ff */
[C---:B------:R-:W-:Y:S01]  /*1fa30*/  ISETP.GT.AND P5, PT, R0.reuse, 0x19, P1 ;  /* 0x000000190000780c */ /* 0x040fe20000fa4270 */
[----:B------:R-:W-:Y:S01]  /*1fa40*/  @P2 STG.E.U16 desc[UR44][R6.64+0x20], R34 ;  /* 0x0000202206002986 */ /* 0x000fe2000c10152c */
[C---:B------:R-:W-:Y:S01]  /*1fa50*/  ISETP.GT.AND P2, PT, R0.reuse, 0x18, P0 ;  /* 0x000000180000780c */ /* 0x040fe20000744270 */
[-C--:B------:R-:W-:Y:S02]  /*1fa60*/  FMUL R37, R37, R2.reuse ;  /* 0x0000000225257220 */ /* 0x080fe40000400000 */
[----:B------:R-:W-:Y:S01]  /*1fa70*/  @P3 STG.E.U16 desc[UR44][R6.64+0x22], R35 ;  /* 0x0000222306003986 */ /* 0x000fe2000c10152c */
[----:B------:R-:W-:Y:S01]  /*1fa80*/  ISETP.GT.AND P3, PT, R0, 0x19, P0 ;  /* 0x000000190000780c */ /* 0x000fe20000764270 */
[----:B------:R-:W-:-:S02]  /*1fa90*/  FMUL R38, R38, R2 ;  /* 0x0000000226267220 */ /* 0x000fc40000400000 */
[----:B------:R-:W-:Y:S01]  /*1faa0*/  @P4 STG.E.U16 desc[UR44][R4.64+0x30], R36 ;  /* 0x0000302404004986 */ /* 0x000fe2000c10152c */
[----:B------:R-:W-:Y:S01]  /*1fab0*/  ISETP.GT.AND P4, PT, R0, 0x20, P1 ;  /* 0x000000200000780c */ /* 0x000fe20000f84270 */
[-C--:B------:R-:W-:Y:S01]  /*1fac0*/  FMUL R39, R39, R2.reuse ;  /* 0x0000000227277220 */ /* 0x080fe20000400000 */
[----:B------:R-:W-:Y:S01]  /*1fad0*/  FMUL R40, R40, R2 ;  /* 0x0000000228287220 */ /* 0x000fe20000400000 */
[----:B------:R-:W-:Y:S02]  /*1fae0*/  F2FP.F16.F32.PACK_AB R37, RZ, R37 ;  /* 0x00000025ff25723e */ /* 0x000fe400000000ff */
[----:B------:R-:W-:Y:S02]  /*1faf0*/  F2FP.F16.F32.PACK_AB R38, RZ, R38 ;  /* 0x00000026ff26723e */ /* 0x000fe400000000ff */
[----:B------:R-:W-:Y:S01]  /*1fb00*/  F2FP.F16.F32.PACK_AB R39, RZ, R39 ;  /* 0x00000027ff27723e */ /* 0x000fe200000000ff */
[----:B------:R-:W-:Y:S01]  /*1fb10*/  @P5 STG.E.U16 desc[UR44][R4.64+0x32], R37 ;  /* 0x0000322504005986 */ /* 0x000fe2000c10152c */
[----:B------:R-:W-:-:S02]  /*1fb20*/  F2FP.F16.F32.PACK_AB R40, RZ, R40 ;  /* 0x00000028ff28723e */ /* 0x000fc400000000ff */
[C---:B------:R-:W-:Y:S01]  /*1fb30*/  ISETP.GT.AND P5, PT, R0.reuse, 0x21, P1 ;  /* 0x000000210000780c */ /* 0x040fe20000fa4270 */
[----:B------:R-:W-:Y:S01]  /*1fb40*/  @P2 STG.E.U16 desc[UR44][R6.64+0x30], R38 ;  /* 0x0000302606002986 */ /* 0x000fe2000c10152c */
[C---:B------:R-:W-:Y:S01]  /*1fb50*/  ISETP.GT.AND P2, PT, R0.reuse, 0x20, P0 ;  /* 0x000000200000780c */ /* 0x040fe20000744270 */
[-C--:B------:R-:W-:Y:S02]  /*1fb60*/  FMUL R41, R41, R2.reuse ;  /* 0x0000000229297220 */ /* 0x080fe40000400000 */
[----:B------:R-:W-:Y:S01]  /*1fb70*/  @P3 STG.E.U16 desc[UR44][R6.64+0x32], R39 ;  /* 0x0000322706003986 */ /* 0x000fe2000c10152c */
[----:B------:R-:W-:Y:S01]  /*1fb80*/  ISETP.GT.AND P3, PT, R0, 0x21, P0 ;  /* 0x000000210000780c */ /* 0x000fe20000764270 */
[-C--:B------:R-:W-:Y:S02]  /*1fb90*/  FMUL R42, R42, R2.reuse ;  /* 0x000000022a2a7220 */ /* 0x080fe40000400000 */
[----:B------:R-:W-:Y:S01]  /*1fba0*/  @P4 STG.E.U16 desc[UR44][R4.64+0x40], R40 ;  /* 0x0000402804004986 */ /* 0x000fe2000c10152c */
[----:B------:R-:W-:Y:S01]  /*1fbb0*/  ISETP.GT.AND P4, PT, R0, 0x28, P1 ;  /* 0x000000280000780c */ /* 0x000fe20000f84270 */
[-C--:B------:R-:W-:Y:S01]  /*1fbc0*/  FMUL R43, R43, R2.reuse ;  /* 0x000000022b2b7220 */ /* 0x080fe20000400000 */
[----:B------:R-:W-:Y:S01]  /*1fbd0*/  FMUL R44, R44, R2 ;  /* 0x000000022c2c7220 */ /* 0x000fe20000400000 */
[----:B------:R-:W-:-:S02]  /*1fbe0*/  F2FP.F16.F32.PACK_AB R41, RZ, R41 ;  /* 0x00000029ff29723e */ /* 0x000fc400000000ff */
[----:B------:R-:W-:Y:S02]  /*1fbf0*/  F2FP.F16.F32.PACK_AB R42, RZ, R42 ;  /* 0x0000002aff2a723e */ /* 0x000fe400000000ff */
        /* <DEDUP_REMOVED lines=357> */
[----:B------:R-:W-:Y:S01]  /*21250*/  ISETP.GT.AND P2, PT, R0, 0xd8, P0 ;  /* 0x000000d80000780c */ /* 0x000fe20000744270 */
[-C--:B------:R-:W-:Y:S02]  /*21260*/  FMUL R133, R133, R2.reuse ;  /* 0x0000000285857220 */ /* 0x080fe40000400000 */
[----:B------:R-:W-:Y:S01]  /*21270*/  @P3 STG.E.U16 desc[UR44][R6.64+0x1a2], R131 ;  /* 0x0001a28306003986 */ /* 0x000fe2000c10152c */
[----:B------:R-:W-:-:S03]  /*21280*/  FMUL R134, R134, R2 ;  /* 0x0000000286867220 */ /* 0x000fc60000400000 */
[----:B------:R-:W-:Y:S01]  /*21290*/  @P4 STG.E.U16 desc[UR44][R4.64+0x1b0], R132 ;  /* 0x0001b08404004986 */ /* 0x000fe2000c10152c */
[C---:B------:R-:W-:Y:S01]  /*212a0*/  ISETP.GT.AND P4, PT, R0.reuse, 0xd9, P0 ;  /* 0x000000d90000780c */ /* 0x040fe20000784270 */
[----:B------:R-:W-:Y:S01]  /*212b0*/  FMUL R135, R135, R2 ;  /* 0x0000000287877220 */ /* 0x000fe20000400000 */
[----:B------:R-:W-:Y:S02]  /*212c0*/  F2FP.F16.F32.PACK_AB R133, RZ, R133 ;  /* 0x00000085ff85723e */ /* 0x000fe400000000ff */
[----:B------:R-:W-:Y:S02]  /*212d0*/  F2FP.F16.F32.PACK_AB R134, RZ, R134 ;  /* 0x00000086ff86723e */ /* 0x000fe400000000ff */
[----:B------:R-:W-:Y:S01]  /*212e0*/  F2FP.F16.F32.PACK_AB R135, RZ, R135 ;  /* 0x00000087ff87723e */ /* 0x000fe200000000ff */
[----:B------:R-:W-:Y:S01]  /*212f0*/  @P5 STG.E.U16 desc[UR44][R4.64+0x1b2], R133 ;  /* 0x0001b28504005986 */ /* 0x000fe2000c10152c */
[----:B------:R-:W-:-:S03]  /*21300*/  ISETP.GT.AND P5, PT, R0, 0xe0, P1 ;  /* 0x000000e00000780c */ /* 0x000fc60000fa4270 */
[----:B------:R-:W-:Y:S01]  /*21310*/  @P2 STG.E.U16 desc[UR44][R6.64+0x1b0], R134 ;  /* 0x0001b08606002986 */ /* 0x000fe2000c10152c */
[----:B------:R-:W-:Y:S01]  /*21320*/  ISETP.GT.AND P2, PT, R0, 0xe1, P1 ;  /* 0x000000e10000780c */ /* 0x000fe20000f44270 */
[-C--:B------:R-:W-:Y:S01]  /*21330*/  FMUL R136, R136, R2.reuse ;  /* 0x0000000288887220 */ /* 0x080fe20000400000 */
[C---:B------:R-:W-:Y:S01]  /*21340*/  ISETP.GT.AND P3, PT, R0.reuse, 0xe0, P0 ;  /* 0x000000e00000780c */ /* 0x040fe20000764270 */
[----:B------:R-:W-:Y:S01]  /*21350*/  @P4 STG.E.U16 desc[UR44][R6.64+0x1b2], R135 ;  /* 0x0001b28706004986 */ /* 0x000fe2000c10152c */
[-C--:B------:R-:W-:Y:S01]  /*21360*/  FMUL R137, R137, R2.reuse ;  /* 0x0000000289897220 */ /* 0x080fe20000400000 */
[----:B------:R-:W-:Y:S01]  /*21370*/  ISETP.GT.AND P4, PT, R0, 0xe1, P0 ;  /* 0x000000e10000780c */ /* 0x000fe20000784270 */
[-C--:B------:R-:W-:Y:S01]  /*21380*/  FMUL R138, R138, R2.reuse ;  /* 0x000000028a8a7220 */ /* 0x080fe20000400000 */
[----:B------:R-:W-:Y:S01]  /*21390*/  FMUL R139, R139, R2 ;  /* 0x000000028b8b7220 */ /* 0x000fe20000400000 */
[----:B------:R-:W-:Y:S02]  /*213a0*/  F2FP.F16.F32.PACK_AB R136, RZ, R136 ;  /* 0x00000088ff88723e */ /* 0x000fe400000000ff */
[----:B------:R-:W-:-:S02]  /*213b0*/  F2FP.F16.F32.PACK_AB R137, RZ, R137 ;  /* 0x00000089ff89723e */ /* 0x000fc400000000ff */
[----:B------:R-:W-:Y:S02]  /*213c0*/  F2FP.F16.F32.PACK_AB R138, RZ, R138 ;  /* 0x0000008aff8a723e */ /* 0x000fe400000000ff */
[----:B------:R-:W-:Y:S01]  /*213d0*/  F2FP.F16.F32.PACK_AB R139, RZ, R139 ;  /* 0x0000008bff8b723e */ /* 0x000fe200000000ff */
[----:B------:R-:W-:Y:S01]  /*213e0*/  @P5 STG.E.U16 desc[UR44][R4.64+0x1c0], R136 ;  /* 0x0001c08804005986 */ /* 0x000fe2000c10152c */
[----:B------:R-:W-:-:S03]  /*213f0*/  ISETP.GT.AND P5, PT, R0, 0xe9, P1 ;  /* 0x000000e90000780c */ /* 0x000fc60000fa4270 */
[----:B------:R-:W-:Y:S01]  /*21400*/  @P2 STG.E.U16 desc[UR44][R4.64+0x1c2], R137 ;  /* 0x0001c28904002986 */ /* 0x000fe2000c10152c */
[C---:B------:R-:W-:Y:S02]  /*21410*/  ISETP.GT.AND P2, PT, R0.reuse, 0xe8, P1 ;  /* 0x000000e80000780c */ /* 0x040fe40000f44270 */
[C---:B------:R-:W-:Y:S01]  /*21420*/  ISETP.GT.AND P6, PT, R0.reuse, 0xe8, P0 ;  /* 0x000000e80000780c */ /* 0x040fe200007c4270 */
[----:B------:R-:W-:Y:S01]  /*21430*/  @P3 STG.E.U16 desc[UR44][R6.64+0x1c0], R138 ;  /* 0x0001c08a06003986 */ /* 0x000fe2000c10152c */
[----:B------:R-:W-:Y:S01]  /*21440*/  ISETP.GT.AND P3, PT, R0, 0xe9, P0 ;  /* 0x000000e90000780c */ /* 0x000fe20000764270 */
[-C--:B------:R-:W-:Y:S01]  /*21450*/  FMUL R140, R140, R2.reuse ;  /* 0x000000028c8c7220 */ /* 0x080fe20000400000 */
[-C--:B------:R-:W-:Y:S01]  /*21460*/  FMUL R141, R141, R2.reuse ;  /* 0x000000028d8d7220 */ /* 0x080fe20000400000 */
[----:B------:R-:W-:Y:S01]  /*21470*/  @P4 STG.E.U16 desc[UR44][R6.64+0x1c2], R139 ;  /* 0x0001c28b06004986 */ /* 0x000fe2000c10152c */
[----:B------:R-:W-:Y:S01]  /*21480*/  ISETP.GT.AND P4, PT, R0, 0xf0, P1 ;  /* 0x000000f00000780c */ /* 0x000fe20000f84270 */
[-C--:B------:R-:W-:Y:S01]  /*21490*/  FMUL R142, R142, R2.reuse ;  /* 0x000000028e8e7220 */ /* 0x080fe20000400000 */
[-C--:B------:R-:W-:Y:S01]  /*214a0*/  FMUL R143, R143, R2.reuse ;  /* 0x000000028f8f7220 */ /* 0x080fe20000400000 */
[----:B------:R-:W-:Y:S01]  /*214b0*/  FMUL R144, R144, R2 ;  /* 0x0000000290907220 */ /* 0x000fe20000400000 */
[----:B------:R-:W-:-:S02]  /*214c0*/  F2FP.F16.F32.PACK_AB R140, RZ, R140 ;  /* 0x0000008cff8c723e */ /* 0x000fc400000000ff */
[----:B------:R-:W-:Y:S02]  /*214d0*/  F2FP.F16.F32.PACK_AB R141, RZ, R141 ;  /* 0x0000008dff8d723e */ /* 0x000fe400000000ff */
[----:B------:R-:W-:Y:S02]  /*214e0*/  F2FP.F16.F32.PACK_AB R142, RZ, R142 ;  /* 0x0000008eff8e723e */ /* 0x000fe400000000ff */
[----:B------:R-:W-:Y:S02]  /*214f0*/  F2FP.F16.F32.PACK_AB R143, RZ, R143 ;  /* 0x0000008fff8f723e */ /* 0x000fe400000000ff */
[----:B------:R-:W-:Y:S01]  /*21500*/  F2FP.F16.F32.PACK_AB R144, RZ, R144 ;  /* 0x00000090ff90723e */ /* 0x000fe200000000ff */
[----:B------:R-:W-:Y:S01]  /*21510*/  @P2 STG.E.U16 desc[UR44][R4.64+0x1d0], R140 ;  /* 0x0001d08c04002986 */ /* 0x000fe2000c10152c */
[----:B------:R-:W-:-:S03]  /*21520*/  ISETP.GT.AND P2, PT, R0, 0xf1, P1 ;  /* 0x000000f10000780c */ /* 0x000fc60000f44270 */
[----:B------:R-:W-:Y:S01]  /*21530*/  @P5 STG.E.U16 desc[UR44][R4.64+0x1d2], R141 ;  /* 0x0001d28d04005986 */ /* 0x000fe2000c10152c */
[----:B------:R-:W-:-:S03]  /*21540*/  ISETP.GT.AND P5, PT, R0, 0xf0, P0 ;  /* 0x000000f00000780c */ /* 0x000fc600007a4270 */
[----:B------:R-:W-:Y:S01]  /*21550*/  @P6 STG.E.U16 desc[UR44][R6.64+0x1d0], R142 ;  /* 0x0001d08e06006986 */ /* 0x000fe2000c10152c */
[----:B------:R-:W-:-:S03]  /*21560*/  FMUL R145, R145, R2 ;  /* 0x0000000291917220 */ /* 0x000fc60000400000 */
[----:B------:R-:W-:Y:S01]  /*21570*/  @P3 STG.E.U16 desc[UR44][R6.64+0x1d2], R143 ;  /* 0x0001d28f06003986 */ /* 0x000fe2000c10152c */
[----:B------:R-:W-:-:S03]  /*21580*/  ISETP.GT.AND P3, PT, R0, 0xf8, P1 ;  /* 0x000000f80000780c */ /* 0x000fc60000f64270 */
[----:B------:R-:W-:Y:S01]  /*21590*/  @P4 STG.E.U16 desc[UR44][R4.64+0x1e0], R144 ;  /* 0x0001e09004004986 */ /* 0x000fe2000c10152c */
[----:B------:R-:W-:Y:S01]  /*215a0*/  ISETP.GT.AND P4, PT, R0, 0xf1, P0 ;  /* 0x000000f10000780c */ /* 0x000fe20000784270 */
[-C--:B------:R-:W-:Y:S01]  /*215b0*/  FMUL R146, R146, R2.reuse ;  /* 0x0000000292927220 */ /* 0x080fe20000400000 */
[C---:B------:R-:W-:Y:S01]  /*215c0*/  ISETP.GT.AND P1, PT, R0.reuse, 0xf9, P1 ;  /* 0x000000f90000780c */ /* 0x040fe20000f24270 */
[-C--:B------:R-:W-:Y:S01]  /*215d0*/  FMUL R147, R147, R2.reuse ;  /* 0x0000000293937220 */ /* 0x080fe20000400000 */
[----:B------:R-:W-:Y:S01]  /*215e0*/  ISETP.GT.AND P6, PT, R0, 0xf8, P0 ;  /* 0x000000f80000780c */ /* 0x000fe200007c4270 */
[-C--:B------:R-:W-:Y:S01]  /*215f0*/  FMUL R148, R148, R2.reuse ;  /* 0x0000000294947220 */ /* 0x080fe20000400000 */
[----:B------:R-:W-:Y:S01]  /*21600*/  FMUL R149, R149, R2 ;  /* 0x0000000295957220 */ /* 0x000fe20000400000 */
[----:B------:R-:W-:Y:S02]  /*21610*/  F2FP.F16.F32.PACK_AB R145, RZ, R145 ;  /* 0x00000091ff91723e */ /* 0x000fe400000000ff */
[----:B------:R-:W-:-:S02]  /*21620*/  F2FP.F16.F32.PACK_AB R146, RZ, R146 ;  /* 0x00000092ff92723e */ /* 0x000fc400000000ff */
[----:B------:R-:W-:Y:S02]  /*21630*/  ISETP.GT.AND P0, PT, R0, 0xf9, P0 ;  /* 0x000000f90000780c */ /* 0x000fe40000704270 */
[----:B------:R-:W-:Y:S01]  /*21640*/  F2FP.F16.F32.PACK_AB R147, RZ, R147 ;  /* 0x00000093ff93723e */ /* 0x000fe200000000ff */
[----:B------:R-:W-:Y:S01]  /*21650*/  FMUL R150, R150, R2 ;  /* 0x0000000296967220 */ /* 0x000fe20000400000 */
[----:B------:R-:W-:Y:S02]  /*21660*/  F2FP.F16.F32.PACK_AB R148, RZ, R148 ;  /* 0x00000094ff94723e */ /* 0x000fe400000000ff */
[----:B------:R-:W-:Y:S01]  /*21670*/  F2FP.F16.F32.PACK_AB R149, RZ, R149 ;  /* 0x00000095ff95723e */ /* 0x000fe200000000ff */
[----:B------:R-:W-:Y:S01]  /*21680*/  FMUL R151, R151, R2 ;  /* 0x0000000297977220 */ /* 0x000fe20000400000 */
[----:B------:R-:W-:Y:S01]  /*21690*/  @P2 STG.E.U16 desc[UR44][R4.64+0x1e2], R145 ;  /* 0x0001e29104002986 */ /* 0x000fe2000c10152c */
[----:B------:R-:W-:-:S03]  /*216a0*/  F2FP.F16.F32.PACK_AB R150, RZ, R150 ;  /* 0x00000096ff96723e */ /* 0x000fc600000000ff */
[----:B------:R-:W-:Y:S01]  /*216b0*/  @P5 STG.E.U16 desc[UR44][R6.64+0x1e0], R146 ;  /* 0x0001e09206005986 */ /* 0x000fe2000c10152c */
[----:B------:R-:W-:-:S03]  /*216c0*/  F2FP.F16.F32.PACK_AB R151, RZ, R151 ;  /* 0x00000097ff97723e */ /* 0x000fc600000000ff */
[----:B------:R-:W-:Y:S04]  /*216d0*/  @P4 STG.E.U16 desc[UR44][R6.64+0x1e2], R147 ;  /* 0x0001e29306004986 */ /* 0x000fe8000c10152c */
[----:B------:R-:W-:Y:S04]  /*216e0*/  @P3 STG.E.U16 desc[UR44][R4.64+0x1f0], R148 ;  /* 0x0001f09404003986 */ /* 0x000fe8000c10152c */
[----:B------:R0:W-:Y:S02]  /*216f0*/  @P1 STG.E.U16 desc[UR44][R4.64+0x1f2], R149 ;  /* 0x0001f29504001986 */ /* 0x0001e4000c10152c */
[----:B0-----:R-:W-:Y:S01]  /*21700*/  @P6 MOV R4, R6 ;  /* 0x0000000600046202 */ /* 0x001fe20000000f00 */
[----:B------:R-:W-:-:S05]  /*21710*/  @P6 IMAD.MOV.U32 R5, RZ, RZ, R7 ;  /* 0x000000ffff056224 */ /* 0x000fca00078e0007 */
[----:B------:R0:W-:Y:S04]  /*21720*/  @P6 STG.E.U16 desc[UR44][R4.64+0x1f0], R150 ;  /* 0x0001f09604006986 */ /* 0x0001e8000c10152c */
[----:B------:R0:W-:Y:S02]  /*21730*/  @P0 STG.E.U16 desc[UR44][R6.64+0x1f2], R151 ;  /* 0x0001f29706000986 */ /* 0x0001e4000c10152c */
.L_x_536:
[----:B------:R-:W-:Y:S05]  /*21740*/  BSYNC B0 ;  /* 0x0000000000007941 */ /* 0x000fea0003800000 */
.L_x_28:
[----:B0-----:R-:W2:Y:S04]  /*21750*/  LDL.LU R5, [R1+0x200] ;  /* 0x0002000001057983 */ /* 0x001ea80000300800 */
[----:B------:R-:W2:Y:S01]  /*21760*/  LDL.LU R4, [R1+0x204] ;  /* 0x0002040001047983 */ /* 0x000ea20000300800 */
[----:B------:R-:W-:Y:S01]  /*21770*/  ULDC UR4, c[0x0][0xc] ;  /* 0x0000030000047ab9 */ /* 0x000fe20000000800 */
[----:B------:R-:W-:Y:S01]  /*21780*/  ULDC UR5, c[0x0][0x10] ;  /* 0x0000040000057ab9 */ /* 0x000fe20000000800 */
[----:B-----5:R-:W2:Y:S01]  /*21790*/  LDC R3, c[0x0][0x14] ;  /* 0x00000500ff037b82 */ /* 0x020ea20000000800 */
[----:B------:R-:W-:Y:S01]  /*217a0*/  UIMAD.WIDE.U32 UR4, UR4, UR5, URZ ;  /* 0x00000005040472a5 */ /* 0x000fe2000f8e003f */
[----:B----4-:R-:W-:Y:S01]  /*217b0*/  PRMT R0, RZ, 0x7610, R0 ;  /* 0x00007610ff007816 */ /* 0x010fe20000000000 */
[----:B------:R-:W-:Y:S01]  /*217c0*/  UMOV UR41, 0xffffffff ;  /* 0xffffffff00297882 */ /* 0x000fe20000000000 */
[----:B------:R-:W-:-:S03]  /*217d0*/  UMOV UR42, 0xffffffff ;  /* 0xffffffff002a7882 */ /* 0x000fc60000000000 */
[----:B--2---:R-:W-:-:S04]  /*217e0*/  IMAD.WIDE.U32 R4, R3, UR4, R4 ;  /* 0x0000000403047c25 */ /* 0x004fc8000f8e0004 */
[----:B------:R-:W-:Y:S01]  /*217f0*/  IMAD R3, R3, UR5, RZ ;  /* 0x0000000503037c24 */ /* 0x000fe2000f8e02ff */
[----:B------:R-:W-:Y:S01]  /*21800*/  ULDC.64 UR4, c[0x0][0x650] ;  /* 0x0001940000047ab9 */ /* 0x000fe20000000a00 */
[----:B------:R-:W-:Y:S01]  /*21810*/  IMAD.MOV.U32 R7, RZ, RZ, R4 ;  /* 0x000000ffff077224 */ /* 0x000fe200078e0004 */
[----:B------:R-:W-:Y:S02]  /*21820*/  ISETP.GE.U32.AND P0, PT, R4, UR4, PT ;  /* 0x0000000404007c0c */ /* 0x000fe4000bf06070 */
[----:B------:R-:W-:-:S04]  /*21830*/  IADD3 R6, R5, R3, RZ ;  /* 0x0000000305067210 */ /* 0x000fc80007ffe0ff */
[----:B------:R-:W-:Y:S01]  /*21840*/  ISETP.GE.U32.AND.EX P0, PT, R6, UR5, PT, P0 ;  /* 0x0000000506007c0c */ /* 0x000fe2000bf06100 */
[----:B------:R0:W-:Y:S04]  /*21850*/  STL [R1+0x200], R6 ;  /* 0x0002000601007387 */ /* 0x0001e80000100800 */
[----:B------:R0:W-:Y:S08]  /*21860*/  STL [R1+0x204], R7 ;  /* 0x0002040701007387 */ /* 0x0001f00000100800 */
[----:B------:R-:W-:Y:S05]  /*21870*/  @P0 BRA `(.L_x_537) ;  /* 0x0000000400880947 */ /* 0x000fea0003800000 */
[----:B------:R-:W2:Y:S01]  /*21880*/  S2UR UR6, SR_CTAID.X ;  /* 0x00000000000679c3 */ /* 0x000ea20000002500 */
[----:B------:R-:W-:Y:S01]  /*21890*/  ULDC.64 UR12, c[0x0][0x628] ;  /* 0x00018a00000c7ab9 */ /* 0x000fe20000000a00 */
[----:B------:R-:W-:Y:S01]  /*218a0*/  ULDC UR4, c[0x0][0x150] ;  /* 0x0000540000047ab9 */ /* 0x000fe20000000800 */
[----:B------:R-:W-:Y:S01]  /*218b0*/  ISETP.NE.U32.AND P0, PT, RZ, UR12, PT ;  /* 0x0000000cff007c0c */ /* 0x000fe2000bf05070 */
[----:B------:R-:W-:Y:S01]  /*218c0*/  ULDC UR15, c[0x0][0x630] ;  /* 0x00018c00000f7ab9 */ /* 0x000fe20000000800 */
[C---:B------:R-:W-:Y:S01]  /*218d0*/  R2UR UR16, R7.reuse ;  /* 0x00000000071072ca */ /* 0x040fe200000e0000 */
[----:B------:R-:W-:Y:S01]  /*218e0*/  ULDC UR19, c[0x0][0x154] ;  /* 0x0000550000137ab9 */ /* 0x000fe20000000800 */
[----:B------:R-:W-:Y:S01]  /*218f0*/  ISETP.NE.AND.EX P0, PT, RZ, UR13, PT, P0 ;  /* 0x0000000dff007c0c */ /* 0x000fe2000bf05300 */
[----:B------:R-:W4:Y:S01]  /*21900*/  S2UR UR18, SR_CTAID.Y ;  /* 0x00000000001279c3 */ /* 0x000f220000002600 */
[----:B------:R-:W-:Y:S02]  /*21910*/  R2UR UR17, R6 ;  /* 0x00000000061172ca */ /* 0x000fe400000e0000 */
[----:B------:R-:W-:-:S02]  /*21920*/  R2UR UR10, R7 ;  /* 0x00000000070a72ca */ /* 0x000fc400000e0000 */
[----:B------:R-:W-:Y:S02]  /*21930*/  R2UR UR11, R6 ;  /* 0x00000000060b72ca */ /* 0x000fe400000e0000 */
[----:B--2---:R-:W-:-:S05]  /*21940*/  I2FP.F32.U32 R0, UR6 ;  /* 0x0000000600007c45 */ /* 0x004fca0008201000 */
[----:B------:R-:W-:-:S04]  /*21950*/  FMUL R0, R0, UR4 ;  /* 0x0000000400007c20 */ /* 0x000fc80008400000 */
[----:B------:R2:W0:Y:S01]  /*21960*/  F2I.U32.TRUNC.NTZ R3, R0 ;  /* 0x0000000000037305 */ /* 0x000422000020f000 */
[----:B----4-:R-:W-:Y:S05]  /*21970*/  @!P0 BRA `(.L_x_538) ;  /* 0x0000000000308947 */ /* 0x010fea0003800000 */
        /* <DEDUP_REMOVED lines=12> */
.L_x_538:
[----:B------:R-:W-:Y:S01]  /*21a40*/  USHF.R.U64 UR42, UR10, UR15, UR11 ;  /* 0x0000000f0a2a7299 */ /* 0x000fe2000800120b */
[----:B--2---:R-:W-:Y:S01]  /*21a50*/  I2FP.F32.U32 R0, UR18 ;  /* 0x0000001200007c45 */ /* 0x004fe20008201000 */
[----:B------:R-:W-:Y:S02]  /*21a60*/  USHF.R.U32.HI UR4, URZ, UR15, UR11 ;  /* 0x0000000f3f047299 */ /* 0x000fe4000801160b */
[----:B------:R-:W-:Y:S02]  /*21a70*/  UIADD3 UR10, UP0, URZ, -UR42, URZ ;  /* 0x8000002a3f0a7290 */ /* 0x000fe4000ff1e03f */
[----:B------:R-:W-:Y:S01]  /*21a80*/  FMUL R0, R0, UR19 ;  /* 0x0000001300007c20 */ /* 0x000fe20008400000 */
[----:B------:R-:W-:Y:S01]  /*21a90*/  ULDC.64 UR12, c[0x0][0x620] ;  /* 0x00018800000c7ab9 */ /* 0x000fe20000000a00 */
[----:B------:R-:W-:Y:S01]  /*21aa0*/  UIADD3.X UR4, URZ, ~UR4, URZ, UP0, !UPT ;  /* 0x800000043f047290 */ /* 0x000fe200087fe43f */
[----:B------:R-:W-:Y:S01]  /*21ab0*/  UMOV UR8, UR16 ;  /* 0x0000001000087c82 */ /* 0x000fe20008000000 */
[----:B------:R-:W-:-:S02]  /*21ac0*/  UMOV UR9, UR17 ;  /* 0x0000001100097c82 */ /* 0x000fc40008000000 */
[----:B------:R-:W-:Y:S01]  /*21ad0*/  UIMAD UR4, UR4, UR12, URZ ;  /* 0x0000000c040472a4 */ /* 0x000fe2000f8e023f */
[----:B------:R-:W2:Y:S01]  /*21ae0*/  F2I.U32.TRUNC.NTZ R0, R0 ;  /* 0x0000000000007305 */ /* 0x000ea2000020f000 */
[----:B------:R-:W-:Y:S01]  /*21af0*/  UIMAD.WIDE.U32 UR8, UR10, UR12, UR8 ;  /* 0x0000000c0a0872a5 */ /* 0x000fe2000f8e0008 */
[----:B0-----:R-:W-:Y:S01]  /*21b00*/  R2UR UR12, R3 ;  /* 0x00000000030c72ca */ /* 0x001fe200000e0000 */
[----:B------:R-:W-:Y:S01]  /*21b10*/  UIMAD UR10, UR10, UR13, UR4 ;  /* 0x0000000d0a0a72a4 */ /* 0x000fe2000f8e0204 */
[----:B------:R-:W-:Y:S01]  /*21b20*/  ULDC UR11, c[0x0][0x618] ;  /* 0x00018600000b7ab9 */ /* 0x000fe20000000800 */
[----:B------:R-:W-:Y:S02]  /*21b30*/  ULDC UR21, c[0x0][0x658] ;  /* 0x0001960000157ab9 */ /* 0x000fe40000000800 */
[----:B------:R-:W-:Y:S01]  /*21b40*/  UIADD3 UR9, UR9, UR10, URZ ;  /* 0x0000000a09097290 */ /* 0x000fe2000fffe03f */
[----:B------:R-:W-:Y:S01]  /*21b50*/  UMOV UR15, 0xffffffff ;  /* 0xffffffff000f7882 */ /* 0x000fe20000000000 */
[----:B------:R-:W-:Y:S01]  /*21b60*/  ULDC.64 UR4, c[0x0][0x640] ;  /* 0x0001900000047ab9 */ /* 0x000fe20000000a00 */
[----:B------:R-:W-:Y:S01]  /*21b70*/  USHF.L.U32 UR15, UR15, UR21, URZ ;  /* 0x000000150f0f7299 */ /* 0x000fe2000800063f */
[----:B------:R-:W-:Y:S01]  /*21b80*/  ISETP.NE.U32.AND P0, PT, RZ, UR4, PT ;  /* 0x00000004ff007c0c */ /* 0x000fe2000bf05070 */
[----:B------:R-:W-:-:S02]  /*21b90*/  USHF.R.U64 UR16, UR8, UR11, UR9 ;  /* 0x0000000b08107299 */ /* 0x000fc40008001209 */
[----:B------:R-:W-:Y:S01]  /*21ba0*/  USHF.R.U32.HI UR8, URZ, UR11, UR9 ;  /* 0x0000000b3f087299 */ /* 0x000fe20008011609 */
[----:B--2---:R-:W-:Y:S01]  /*21bb0*/  R2UR UR14, R0 ;  /* 0x00000000000e72ca */ /* 0x004fe200000e0000 */
[----:B------:R-:W-:Y:S01]  /*21bc0*/  ULDC UR17, c[0x0][0x608] ;  /* 0x0001820000117ab9 */ /* 0x000fe20000000800 */
[----:B------:R-:W-:Y:S01]  /*21bd0*/  ULOP3.LUT UR40, URZ, UR15, URZ, 0x33, !UPT ;  /* 0x0000000f3f287292 */ /* 0x000fe2000f8e333f */
[----:B------:R-:W-:Y:S01]  /*21be0*/  ISETP.NE.AND.EX P0, PT, RZ, UR5, PT, P0 ;  /* 0x00000005ff007c0c */ /* 0x000fe2000bf05300 */
[----:B------:R-:W-:Y:S02]  /*21bf0*/  USHF.R.U64 UR15, UR16, UR17, UR8 ;  /* 0x00000011100f7299 */ /* 0x000fe40008001208 */
[----:B------:R-:W-:Y:S02]  /*21c00*/  USHF.R.U32.HI UR8, URZ, UR17, UR8 ;  /* 0x000000113f087299 */ /* 0x000fe40008011608 */
[----:B------:R-:W-:Y:S02]  /*21c10*/  UIADD3 UR12, -UR12, URZ, URZ ;  /* 0x0000003f0c0c7290 */ /* 0x000fe4000fffe13f */
[----:B------:R-:W-:Y:S01]  /*21c20*/  USHF.R.U64 UR17, UR15, UR21, UR8 ;  /* 0x000000150f117299 */ /* 0x000fe20008001208 */
[----:B------:R-:W-:Y:S01]  /*21c30*/  UMOV UR19, 0x1 ;  /* 0x0000000100137882 */ /* 0x000fe20000000000 */
[----:B------:R-:W-:Y:S01]  /*21c40*/  ULDC UR13, c[0x0][0x144] ;  /* 0x00005100000d7ab9 */ /* 0x000fe20000000800 */
[----:B------:R-:W-:Y:S01]  /*21c50*/  ULDC UR7, c[0x0][0x600] ;  /* 0x0001800000077ab9 */ /* 0x000fe20000000800 */
[----:B------:R-:W-:-:S02]  /*21c60*/  USHF.L.U32 UR24, UR19, UR21, URZ ;  /* 0x0000001513187299 */ /* 0x000fc4000800063f */
[----:B------:R-:W-:Y:S02]  /*21c70*/  USHF.R.U32.HI UR8, URZ, UR21, UR8 ;  /* 0x000000153f087299 */ /* 0x000fe40008011608 */
[----:B------:R-:W-:Y:S02]  /*21c80*/  UIMAD UR21, UR13, UR12, UR6 ;  /* 0x0000000c0d1572a4 */ /* 0x000fe4000f8e0206 */
[----:B------:R-:W-:Y:S02]  /*21c90*/  UIADD3 UR20, UR7, -0x1, URZ ;  /* 0xffffffff07147890 */ /* 0x000fe4000fffe03f */
[----:B------:R-:W-:Y:S01]  /*21ca0*/  UIADD3 UR19, -UR14, URZ, URZ ;  /* 0x0000003f0e137290 */ /* 0x000fe2000fffe13f */
        /* <DEDUP_REMOVED lines=17> */
.L_x_539:
[----:B------:R-:W-:Y:S01]  /*21dc0*/  UISETP.NE.AND UP0, UPT, UR39, URZ, UPT ;  /* 0x0000003f2700728c */ /* 0x000fe2000bf05270 */
[----:B------:R-:W-:Y:S01]  /*21dd0*/  MOV R0, 0x1 ;  /* 0x0000000100007802 */ /* 0x000fe20000000f00 */
[----:B------:R-:W-:Y:S02]  /*21de0*/  USHF.R.U64 UR4, UR6, UR22, UR8 ;  /* 0x0000001606047299 */ /* 0x000fe40008001208 */
[----:B------:R-:W-:Y:S02]  /*21df0*/  ULOP3.LUT UR40, UR15, UR40, URZ, 0xc0, !UPT ;  /* 0x000000280f287292 */ /* 0x000fe4000f8ec03f */
[----:B------:R-:W-:Y:S02]  /*21e00*/  UIADD3 UR5, -UR4, URZ, URZ ;  /* 0x0000003f04057290 */ /* 0x000fe4000fffe13f */
[----:B------:R-:W-:Y:S02]  /*21e10*/  UIMAD UR40, UR24, UR4, UR40 ;  /* 0x00000004182872a4 */ /* 0x000fe4000f8e0228 */
[----:B------:R-:W-:-:S02]  /*21e20*/  ULOP3.LUT UR16, UR16, UR20, URZ, 0xc0, !UPT ;  /* 0x0000001410107292 */ /* 0x000fc4000f8ec03f */
[----:B------:R-:W-:Y:S02]  /*21e30*/  @UP0 UIMAD UR21, UR25, UR19, UR18 ;  /* 0x00000013191502a4 */ /* 0x000fe4000f8e0212 */
[----:B------:R-:W-:-:S03]  /*21e40*/  UIMAD UR4, UR5, UR23, UR17 ;  /* 0x00000017050472a4 */ /* 0x000fc6000f8e0211 */
[----:B------:R-:W-:Y:S01]  /*21e50*/  ULDC UR5, c[0x0][0x610] ;  /* 0x0001840000057ab9 */ /* 0x000fe20000000800 */
[----:B------:R-:W-:Y:S02]  /*21e60*/  UIMAD UR4, UR4, UR7, UR16 ;  /* 0x00000007040472a4 */ /* 0x000fe4000f8e0210 */
[----:B------:R-:W-:-:S04]  /*21e70*/  UIMAD UR40, UR40, UR5, UR21 ;  /* 0x00000005282872a4 */ /* 0x000fc8000f8e0215 */
[----:B------:R-:W-:Y:S02]  /*21e80*/  USEL UR41, UR4, UR40, !UP0 ;  /* 0x0000002804297287 */ /* 0x000fe4000c000000 */
[----:B------:R-:W-:-:S12]  /*21e90*/  USEL UR40, UR40, UR4, !UP0 ;  /* 0x0000000428287287 */ /* 0x000fd8000c000000 */
.L_x_537:
[----:B------:R-:W-:-:S13]  /*21ea0*/  LOP3.LUT P0, RZ, R0, 0xff, RZ, 0xc0, !PT ;  /* 0x000000ff00ff7812 */ /* 0x000fda000780c0ff */
[----:B------:R-:W-:Y:S05]  /*21eb0*/  @P0 BRA `(.L_x_540) ;  /* 0xfffffdf0008c0947 */ /* 0x000fea000383ffff */
[----:B------:R-:W-:Y:S05]  /*21ec0*/  EXIT ;  /* 0x000000000000794d */ /* 0x000fea0003800000 */
.L_x_3:
[----:B------:R-:W2:Y:S01]  /*21ed0*/  LDL R5, [R1+0x204] ;  /* 0x0002040001057983 */ /* 0x000ea20000100800 */
[----:B------:R-:W-:-:S03]  /*21ee0*/  ULDC.64 UR8, c[0x0][0x650] ;  /* 0x0001940000087ab9 */ /* 0x000fc60000000a00 */
[----:B------:R-:W3:Y:S01]  /*21ef0*/  LDL R4, [R1+0x200] ;  /* 0x0002000001047983 */ /* 0x000ee20000100800 */
[----:B------:R-:W-:Y:S01]  /*21f00*/  PRMT R0, RZ, 0x7610, R0 ;  /* 0x00007610ff007816 */ /* 0x000fe20000000000 */
[----:B------:R-:W-:Y:S01]  /*21f10*/  IMAD.MOV.U32 R3, RZ, RZ, -0x1 ;  /* 0xffffffffff037424 */ /* 0x000fe200078e00ff */
[----:B------:R-:W-:Y:S01]  /*21f20*/  MOV R2, 0xffffffff ;  /* 0xffffffff00027802 */ /* 0x000fe20000000f00 */
[----:B------:R-:W-:Y:S01]  /*21f30*/  IMAD.MOV.U32 R10, RZ, RZ, -0x1 ;  /* 0xffffffffff0a7424 */ /* 0x000fe200078e00ff */
[----:B--2---:R-:W-:-:S04]  /*21f40*/  ISETP.GE.U32.AND P0, PT, R5, UR8, PT ;  /* 0x0000000805007c0c */ /* 0x004fc8000bf06070 */
[----:B---3--:R-:W-:-:S13]  /*21f50*/  ISETP.GE.U32.AND.EX P0, PT, R4, UR9, PT, P0 ;  /* 0x0000000904007c0c */ /* 0x008fda000bf06100 */
[----:B------:R-:W-:Y:S05]  /*21f60*/  @P0 BRA `(.L_x_541) ;  /* 0x00000004008c0947 */ /* 0x000fea0003800000 */
[----:B------:R-:W-:Y:S01]  /*21f70*/  I2FP.F32.U32 R0, UR4 ;  /* 0x0000000400007c45 */ /* 0x000fe20008201000 */
[----:B0-----:R-:W-:Y:S01]  /*21f80*/  ULDC.64 UR16, c[0x0][0x628] ;  /* 0x00018a0000107ab9 */ /* 0x001fe20000000a00 */
        /* <DEDUP_REMOVED lines=24> */
.L_x_542:
        /* <DEDUP_REMOVED lines=24> */
[----:B------:R-:W-:Y:S01]  /*22290*/  UMOV UR19, 0x1 ;  /* 0x0000000100137882 */ /* 0x000fe20000000000 */
[----:B------:R-:W-:Y:S01]  /*222a0*/  ULDC UR20, c[0x0][0x608] ;  /* 0x0001820000147ab9 */ /* 0x000fe20000000800 */
[----:B------:R-:W-:Y:S01]  /*222b0*/  USHF.L.U32 UR26, UR19, UR23, URZ ;  /* 0x00000017131a7299 */ /* 0x000fe2000800063f */
[----:B------:R-:W-:Y:S01]  /*222c0*/  ISETP.NE.AND.EX P0, PT, RZ, UR9, PT, P0 ;  /* 0x00000009ff007c0c */ /* 0x000fe2000bf05300 */
[----:B------:R-:W-:Y:S02]  /*222d0*/  USHF.R.U64 UR19, UR18, UR20, UR11 ;  /* 0x0000001412137299 */ /* 0x000fe4000800120b */
[----:B------:R-:W-:Y:S02]  /*222e0*/  USHF.R.U32.HI UR11, URZ, UR20, UR11 ;  /* 0x000000143f0b7299 */ /* 0x000fe4000801160b */
[----:B------:R-:W-:-:S02]  /*222f0*/  UIADD3 UR15, -UR15, URZ, URZ ;  /* 0x0000003f0f0f7290 */ /* 0x000fc4000fffe13f */
[----:B------:R-:W-:Y:S01]  /*22300*/  USHF.R.U64 UR20, UR19, UR23, UR11 ;  /* 0x0000001713147299 */ /* 0x000fe2000800120b */
[----:B------:R-:W-:Y:S01]  /*22310*/  ULDC UR16, c[0x0][0x144] ;  /* 0x0000510000107ab9 */ /* 0x000fe20000000800 */
[----:B------:R-:W-:Y:S01]  /*22320*/  ULDC UR6, c[0x0][0x600] ;  /* 0x0001800000067ab9 */ /* 0x000fe20000000800 */
[----:B------:R-:W-:Y:S02]  /*22330*/  USHF.R.U32.HI UR11, URZ, UR23, UR11 ;  /* 0x000000173f0b7299 */ /* 0x000fe4000801160b */
[----:B------:R-:W-:Y:S02]  /*22340*/  UIMAD UR23, UR16, UR15, UR4 ;  /* 0x0000000f101772a4 */ /* 0x000fe4000f8e0204 */
[----:B------:R-:W-:Y:S02]  /*22350*/  UIADD3 UR22, UR6, -0x1, URZ ;  /* 0xffffffff06167890 */ /* 0x000fe4000fffe03f */
[----:B------:R-:W-:Y:S02]  /*22360*/  ULOP3.LUT UR27, URZ, UR13, URZ, 0x33, !UPT ;  /* 0x0000000d3f1b7292 */ /* 0x000fe4000f8e333f */
        /* <DEDUP_REMOVED lines=18> */
.L_x_543:
[----:B------:R-:W-:Y:S01]  /*22490*/  UISETP.NE.AND UP0, UPT, UR39, URZ, UPT ;  /* 0x0000003f2700728c */ /* 0x000fe2000bf05270 */
[----:B------:R-:W-:Y:S01]  /*224a0*/  MOV R0, 0x1 ;  /* 0x0000000100007802 */ /* 0x000fe20000000f00 */
[----:B------:R-:W-:Y:S01]  /*224b0*/  USHF.R.U64 UR8, UR4, UR24, UR11 ;  /* 0x0000001804087299 */ /* 0x000fe2000800120b */
[----:B------:R-:W-:Y:S01]  /*224c0*/  IMAD.U32 R10, RZ, RZ, UR5 ;  /* 0x00000005ff0a7e24 */ /* 0x000fe2000f8e00ff */
[----:B------:R-:W-:Y:S02]  /*224d0*/  ULOP3.LUT UR4, UR19, UR27, URZ, 0xc0, !UPT ;  /* 0x0000001b13047292 */ /* 0x000fe4000f8ec03f */
[----:B------:R-:W-:Y:S02]  /*224e0*/  ULOP3.LUT UR18, UR18, UR22, URZ, 0xc0, !UPT ;  /* 0x0000001612127292 */ /* 0x000fe4000f8ec03f */
[----:B------:R-:W-:-:S03]  /*224f0*/  UIMAD UR4, UR26, UR8, UR4 ;  /* 0x000000081a0472a4 */ /* 0x000fc6000f8e0204 */
[----:B------:R-:W-:Y:S02]  /*22500*/  @UP0 UIMAD UR23, UR28, UR21, UR7 ;  /* 0x000000151c1702a4 */ /* 0x000fe4000f8e0207 */
[----:B------:R-:W-:-:S03]  /*22510*/  UIADD3 UR7, -UR8, URZ, URZ ;  /* 0x0000003f08077290 */ /* 0x000fc6000fffe13f */
[----:B------:R-:W-:Y:S01]  /*22520*/  ULDC UR8, c[0x0][0x610] ;  /* 0x0001840000087ab9 */ /* 0x000fe20000000800 */
[----:B------:R-:W-:Y:S02]  /*22530*/  UIMAD UR7, UR7, UR25, UR20 ;  /* 0x00000019070772a4 */ /* 0x000fe4000f8e0214 */
[----:B------:R-:W-:Y:S02]  /*22540*/  UIMAD UR4, UR4, UR8, UR23 ;  /* 0x00000008040472a4 */ /* 0x000fe4000f8e0217 */
[----:B------:R-:W-:-:S04]  /*22550*/  UIMAD UR7, UR7, UR6, UR18 ;  /* 0x00000006070772a4 */ /* 0x000fc8000f8e0212 */
[----:B------:R-:W-:Y:S02]  /*22560*/  USEL UR6, UR7, UR4, !UP0 ;  /* 0x0000000407067287 */ /* 0x000fe4000c000000 */
[----:B------:R-:W-:-:S04]  /*22570*/  USEL UR4, UR4, UR7, !UP0 ;  /* 0x0000000704047287 */ /* 0x000fc8000c000000 */
[----:B------:R-:W-:Y:S02]  /*22580*/  MOV R2, UR6 ;  /* 0x0000000600027c02 */ /* 0x000fe40008000f00 */
[----:B------:R-:W-:-:S07]  /*22590*/  IMAD.U32 R3, RZ, RZ, UR4 ;  /* 0x00000004ff037e24 */ /* 0x000fce000f8e00ff */
.L_x_541:
[----:B------:R-:W-:-:S08]  /*225a0*/  NOP ;  /* 0x0000000000007918 */ /* 0x000fd00000000000 */
[----:B0-----:R-:W0:-:S00]  /*225b0*/  USETMAXREG.DEALLOC.CTAPOOL 0x18 ;  /* 0x00000018000079c8 */ /* 0x001e0000080e0500 */
[----:B------:R-:W-:-:S13]  /*225c0*/  ISETP.NE.AND P0, PT, RZ, UR10, PT ;  /* 0x0000000aff007c0c */ /* 0x000fda000bf05270 */
[----:B------:R-:W-:Y:S05]  /*225d0*/  @P0 EXIT ;  /* 0x000000000000094d */ /* 0x000fea0003800000 */
[----:B0-----:R-:W-:Y:S01]  /*225e0*/  LOP3.LUT P0, RZ, R0, 0xff, RZ, 0xc0, !PT ;  /* 0x000000ff00ff7812 */ /* 0x001fe2000780c0ff */
[----:B------:R-:W-:Y:S01]  /*225f0*/  IMAD.MOV.U32 R7, RZ, RZ, RZ ;  /* 0x000000ffff077224 */ /* 0x000fe200078e00ff */
[----:B------:R-:W-:-:S11]  /*22600*/  MOV R0, 0x1 ;  /* 0x0000000100007802 */ /* 0x000fd60000000f00 */
[----:B------:R-:W-:Y:S05]  /*22610*/  @!P0 BRA `(.L_x_544) ;  /* 0x0000000c00888947 */ /* 0x000fea0003800000 */
[----:B------:R-:W0:Y:S01]  /*22620*/  LDC R0, c[0x0][0x28c] ;  /* 0x0000a300ff007b82 */ /* 0x000e220000000800 */
[----:B------:R-:W1:Y:S01]  /*22630*/  S2R R4, SR_TID.X ;  /* 0x0000000000047919 */ /* 0x000e620000002100 */
[----:B------:R-:W-:Y:S01]  /*22640*/  ULDC UR5, c[0x0][0x658] ;  /* 0x0001960000057ab9 */ /* 0x000fe20000000800 */
[----:B------:R-:W-:Y:S01]  /*22650*/  UMOV UR7, 0xffffffff ;  /* 0xffffffff00077882 */ /* 0x000fe20000000000 */
[----:B------:R-:W-:Y:S01]  /*22660*/  ULDC UR6, c[0x0][0xc] ;  /* 0x0000030000067ab9 */ /* 0x000fe20000000800 */
[----:B------:R-:W-:Y:S01]  /*22670*/  USHF.L.U32 UR9, UR7, UR5, URZ ;  /* 0x0000000507097299 */ /* 0x000fe2000800063f */
[----:B------:R-:W-:Y:S01]  /*22680*/  BSSY B0, `(.L_x_544) ;  /* 0x00000db000007945 */ /* 0x000fe20003800000 */
[----:B------:R-:W-:Y:S01]  /*22690*/  UMOV UR8, 0x1 ;  /* 0x0000000100087882 */ /* 0x000fe20000000000 */
[----:B------:R-:W-:Y:S01]  /*226a0*/  ULDC UR7, c[0x0][0x10] ;  /* 0x0000040000077ab9 */ /* 0x000fe20000000800 */
[----:B------:R-:W-:Y:S01]  /*226b0*/  USHF.L.U32 UR5, UR8, UR5, URZ ;  /* 0x0000000508057299 */ /* 0x000fe2000800063f */
[----:B------:R-:W-:Y:S01]  /*226c0*/  IMAD.MOV.U32 R9, RZ, RZ, 0x1 ;  /* 0x00000001ff097424 */ /* 0x000fe200078e00ff */
[----:B------:R-:W-:Y:S01]  /*226d0*/  UIMAD.WIDE.U32 UR6, UR6, UR7, URZ ;  /* 0x00000007060672a5 */ /* 0x000fe2000f8e003f */
[----:B------:R-:W-:Y:S01]  /*226e0*/  IMAD.MOV.U32 R7, RZ, RZ, RZ ;  /* 0x000000ffff077224 */ /* 0x000fe200078e00ff */
[----:B------:R-:W-:Y:S01]  /*226f0*/  ULDC UR8, c[0x0][0x14] ;  /* 0x0000050000087ab9 */ /* 0x000fe20000000800 */
[----:B------:R-:W-:Y:S01]  /*22700*/  ULDC UR4, c[0x0][0x600] ;  /* 0x0001800000047ab9 */ /* 0x000fe20000000800 */
[----:B------:R-:W-:-:S02]  /*22710*/  UIMAD.WIDE.U32 UR30, UR6, UR8, URZ ;  /* 0x00000008061e72a5 */ /* 0x000fc4000f8e003f */
[----:B------:R-:W-:Y:S02]  /*22720*/  UIMAD UR7, UR7, UR8, URZ ;  /* 0x00000008070772a4 */ /* 0x000fe4000f8e023f */
[----:B------:R-:W-:Y:S02]  /*22730*/  ULOP3.LUT UR13, UR38, 0x2, URZ, 0xfc, !UPT ;  /* 0x00000002260d7892 */ /* 0x000fe4000f8efc3f */
[----:B------:R-:W-:Y:S02]  /*22740*/  UIADD3 UR4, UR4, -0x1, URZ ;  /* 0xffffffff04047890 */ /* 0x000fe4000fffe03f */
[----:B------:R-:W-:Y:S01]  /*22750*/  ULOP3.LUT UR6, URZ, UR9, URZ, 0x33, !UPT ;  /* 0x000000093f067292 */ /* 0x000fe2000f8e333f */
[----:B0-----:R-:W-:Y:S01]  /*22760*/  IADD3 R0, R0, 0x7f, RZ ;  /* 0x0000007f00007810 */ /* 0x001fe20007ffe0ff */
[----:B------:R-:W-:Y:S01]  /*22770*/  UIADD3 UR7, UR31, UR7, URZ ;  /* 0x000000071f077290 */ /* 0x000fe2000fffe03f */
[----:B------:R-:W-:Y:S02]  /*22780*/  ULDC.64 UR40, c[0x0][0x198] ;  /* 0x0000660000287ab9 */ /* 0x000fe40000000a00 */
[----:B------:R-:W-:-:S04]  /*22790*/  SHF.R.S32.HI R5, RZ, 0x1f, R0 ;  /* 0x0000001fff057819 */ /* 0x000fc80000011400 */
[----:B------:R-:W-:Y:S02]  /*227a0*/  LEA.HI R5, R5, R0, RZ, 0x7 ;  /* 0x0000000005057211 */ /* 0x000fe400078f38ff */
[C---:B-1----:R-:W-:Y:S02]  /*227b0*/  LOP3.LUT P2, RZ, R4.reuse, 0x7f, RZ, 0xc0, !PT ;  /* 0x0000007f04ff7812 */ /* 0x042fe4000784c0ff */
[----:B------:R-:W-:Y:S02]  /*227c0*/  LOP3.LUT P0, RZ, R4, 0x1f, RZ, 0xc0, !PT ;  /* 0x0000001f04ff7812 */ /* 0x000fe4000780c0ff */
[----:B------:R-:W-:Y:S02]  /*227d0*/  SHF.R.S32.HI R6, RZ, 0x7, R5 ;  /* 0x00000007ff067819 */ /* 0x000fe40000011405 */
[----:B------:R-:W-:Y:S02]  /*227e0*/  PLOP3.LUT P0, PT, P0, P2, PT, 0x8a, 0x0 ;  /* 0x000000000000781c */ /* 0x000fe40000705172 */
[----:B------:R-:W-:-:S02]  /*227f0*/  MOV R0, 0x1 ;  /* 0x0000000100007802 */ /* 0x000fc40000000f00 */
[----:B------:R-:W-:-:S09]  /*22800*/  IADD3 R16, R6, 0x1, RZ ;  /* 0x0000000106107810 */ /* 0x000fd20007ffe0ff */
.L_x_556:
[----:B------:R-:W-:-:S03]  /*22810*/  UMOV UR8, 0xffffffff ;  /* 0xffffffff00087882 */ /* 0x000fc60000000000 */
[----:B------:R-:W-:Y:S05]  /*22820*/  BRA.DIV UR8, `(.L_x_545) ;  /* 0x0000000e08d07947 */ /* 0x000fea000b800000 */
[----:B------:R-:W-:-:S13]  /*22830*/  ELECT P6, URZ, PT ;  /* 0x00000000003f782f */ /* 0x000fda00038c0000 */
.L_x_566:
[----:B------:R-:W0:Y:S01]  /*22840*/  LDC R4, c[0x0][0x28c] ;  /* 0x0000a300ff047b82 */ /* 0x000e220000000800 */
[----:B------:R-:W-:Y:S01]  /*22850*/  BSSY B1, `(.L_x_546) ;  /* 0x0000042000017945 */ /* 0x000fe20003800000 */
[----:B0-----:R-:W-:-:S13]  /*22860*/  ISETP.LT.OR P6, PT, R4, 0x1, !P6 ;  /* 0x000000010400780c */ /* 0x001fda00077c1670 */
[----:B------:R-:W-:Y:S05]  /*22870*/  @P6 BRA `(.L_x_547) ;  /* 0x0000000000fc6947 */ /* 0x000fea0003800000 */
[----:B------:R-:W-:Y:S01]  /*22880*/  SHF.L.U32 R5, R2, 0x8, RZ ;  /* 0x0000000802057819 */ /* 0x000fe200000006ff */
[----:B------:R-:W-:Y:S01]  /*22890*/  IMAD.SHL.U32 R3, R3, 0x100, RZ ;  /* 0x0000010003037824 */ /* 0x000fe200078e00ff */
[----:B------:R-:W-:Y:S01]  /*228a0*/  MOV R4, R16 ;  /* 0x0000001000047202 */ /* 0x000fe20000000f00 */
[----:B------:R-:W-:Y:S01]  /*228b0*/  IMAD.MOV.U32 R13, RZ, RZ, RZ ;  /* 0x000000ffff0d7224 */ /* 0x000fe200078e00ff */
[----:B------:R-:W-:Y:S01]  /*228c0*/  MOV R8, R7 ;  /* 0x0000000700087202 */ /* 0x000fe20000000f00 */
[----:B------:R-:W-:-:S07]  /*228d0*/  IMAD.MOV.U32 R2, RZ, RZ, R0 ;  /* 0x000000ffff027224 */ /* 0x000fce00078e0000 */
.L_x_551:
[----:B------:R-:W0:Y:S01]  /*228e0*/  S2R R12, SR_CgaCtaId ;  /* 0x00000000000c7919 */ /* 0x000e220000008800 */
[----:B------:R-:W-:-:S04]  /*228f0*/  MOV R11, 0x400 ;  /* 0x00000400000b7802 */ /* 0x000fc80000000f00 */
[----:B0-----:R-:W-:Y:S02]  /*22900*/  LEA R15, R12, R11, 0x18 ;  /* 0x0000000b0c0f7211 */ /* 0x001fe400078ec0ff */
[----:B------:R-:W-:Y:S01]  /*22910*/  SHF.L.U32 R11, R2, 0x1f, RZ ;  /* 0x0000001f020b7819 */ /* 0x000fe200000006ff */
[----:B------:R-:W0:Y:S02]  /*22920*/  @!P2 LDC R12, c[0x0][0x500] ;  /* 0x00014000ff0cab82 */ /* 0x000e240000000800 */
[----:B------:R-:W-:-:S04]  /*22930*/  IMAD R14, R8, 0x8, R15 ;  /* 0x00000008080e7824 */ /* 0x000fc800078e020f */
[----:B------:R-:W1:Y:S02]  /*22940*/  SYNCS.PHASECHK.TRANS64.TRYWAIT P1, [R14+URZ+0x18], R11 ;  /* 0x0000180b0e0075a7 */ /* 0x000e64000802017f */
[----:B-1----:R-:W-:Y:S05]  /*22950*/  @!P1 BRA `(.L_x_548) ;  /* 0x0000000c00a49947 */ /* 0x002fea0003800000 */
.L_x_567:
[----:B------:R-:W-:Y:S01]  /*22960*/  UPRMT UR8, UR13, 0x9910, URZ ;  /* 0x000099100d087896 */ /* 0x000fe2000800003f */
[----:B0-----:R0:W-:Y:S03]  /*22970*/  @!P2 SYNCS.ARRIVE.TRANS64 RZ, [R14+URZ], R12 ;  /* 0x0000000c0effa9a7 */ /* 0x0011e6000800003f */
[----:B------:R-:W-:-:S06]  /*22980*/  UISETP.NE.AND UP0, UPT, UR8, 0x2, UPT ;  /* 0x000000020800788c */ /* 0x000fcc000bf05270 */
[----:B------:R-:W-:-:S13]  /*22990*/  PLOP3.LUT P1, PT, PT, PT, UP0, 0x80, 0x0 ;  /* 0x000000000000781c */ /* 0x000fda0003f2f008 */
[----:B0-----:R-:W-:Y:S05]  /*229a0*/  @P1 BRA `(.L_x_549) ;  /* 0x0000000000041947 */ /* 0x001fea0003800000 */
[----:B------:R-:W-:Y:S01]  /*229b0*/  BPT.TRAP 0x1 ;  /* 0x000000040000795c */ /* 0x000fe20000300000 */
.L_x_549:
[----:B------:R-:W-:Y:S05]  /*229c0*/  @P0 BRA `(.L_x_550) ;  /* 0x0000000000040947 */ /* 0x000fea0003800000 */
[----:B------:R-:W-:Y:S01]  /*229d0*/  BPT.TRAP 0x1 ;  /* 0x000000040000795c */ /* 0x000fe20000300000 */
.L_x_550:
[----:B------:R-:W-:Y:S01]  /*229e0*/  LEA R15, R8, R15, 0x10 ;  /* 0x0000000f080f7211 */ /* 0x000fe200078e80ff */
[----:B------:R-:W-:Y:S01]  /*229f0*/  UIADD3 UR14, UP0, UR40, 0xf0, URZ ;  /* 0x000000f0280e7890 */ /* 0x000fe2000ff1e03f */
[----:B------:R-:W-:Y:S01]  /*22a00*/  R2UR UR34, R13 ;  /* 0x000000000d2272ca */ /* 0x000fe200000e0000 */
[----:B------:R-:W-:Y:S01]  /*22a10*/  UIADD3 UR42, UP1, UR40, 0x1f0, URZ ;  /* 0x000001f0282a7890 */ /* 0x000fe2000ff3e03f */
[----:B------:R-:W-:Y:S01]  /*22a20*/  R2UR UR8, R15 ;  /* 0x000000000f0872ca */ /* 0x000fe200000e0000 */
[----:B------:R-:W-:Y:S01]  /*22a30*/  UIADD3.X UR15, URZ, UR41, URZ, UP0, !UPT ;  /* 0x000000293f0f7290 */ /* 0x000fe200087fe43f */
[----:B------:R-:W-:Y:S01]  /*22a40*/  R2UR UR33, R14 ;  /* 0x000000000e2172ca */ /* 0x000fe200000e0000 */
[----:B------:R-:W-:Y:S01]  /*22a50*/  UIADD3.X UR43, URZ, UR41, URZ, UP1, !UPT ;  /* 0x000000293f2b7290 */ /* 0x000fe20008ffe43f */
[----:B------:R-:W-:Y:S01]  /*22a60*/  R2UR UR35, R3 ;  /* 0x00000000032372ca */ /* 0x000fe200000e0000 */
[----:B------:R-:W-:Y:S01]  /*22a70*/  VIADD R8, R8, 0x1 ;  /* 0x0000000108087836 */ /* 0x000fe20000000000 */
[----:B------:R-:W-:Y:S01]  /*22a80*/  R2UR UR36, R10 ;  /* 0x000000000a2472ca */ /* 0x000fe200000e0000 */
[----:B------:R-:W-:Y:S01]  /*22a90*/  UMOV UR22, 0x0 ;  /* 0x0000000000167882 */ /* 0x000fe20000000000 */
[----:B------:R-:W-:Y:S01]  /*22aa0*/  IADD3 R4, R4, -0x1, RZ ;  /* 0xffffffff04047810 */ /* 0x000fe20007ffe0ff */
[----:B------:R-:W-:Y:S01]  /*22ab0*/  UMOV UR23, 0x10000000 ;  /* 0x1000000000177882 */ /* 0x000fe20000000000 */
[----:B------:R-:W-:Y:S01]  /*22ac0*/  R2UR UR19, R5 ;  /* 0x00000000051372ca */ /* 0x000fe200000e0000 */
[----:B------:R-:W-:Y:S01]  /*22ad0*/  UIADD3 UR26, UR34, 0x40, URZ ;  /* 0x00000040221a7890 */ /* 0x000fe2000fffe03f */
[----:B------:R-:W-:Y:S01]  /*22ae0*/  ISETP.GT.AND P3, PT, R4, 0x1, PT ;  /* 0x000000010400780c */ /* 0x000fe20003f64270 */
[----:B------:R-:W-:Y:S01]  /*22af0*/  UIADD3 UR32, UR8, 0x100, URZ ;  /* 0x0000010008207890 */ /* 0x000fe2000fffe03f */
[C---:B------:R-:W-:Y:S01]  /*22b00*/  ISETP.NE.AND P1, PT, R8.reuse, 0x3, PT ;  /* 0x000000030800780c */ /* 0x040fe20003f25270 */
[----:B------:R-:W-:Y:S01]  /*22b10*/  UIADD3 UR24, UR8, 0x8100, URZ ;  /* 0x0000810008187890 */ /* 0x000fe2000fffe03f */
[----:B------:R-:W-:Y:S01]  /*22b20*/  VIADD R13, R13, 0x80 ;  /* 0x000000800d0d7836 */ /* 0x000fe20000000000 */
[----:B------:R-:W-:Y:S01]  /*22b30*/  UIADD3 UR16, UR8, 0x30100, URZ ;  /* 0x0003010008107890 */ /* 0x000fe2000fffe03f */
[----:B-1----:R-:W-:Y:S01]  /*22b40*/  SEL R11, RZ, 0x1, P1 ;  /* 0x00000001ff0b7807 */ /* 0x002fe20000800000 */
[----:B------:R-:W-:Y:S01]  /*22b50*/  UIADD3 UR8, UR8, 0x38100, URZ ;  /* 0x0003810008087890 */ /* 0x000fe2000fffe03f */
[----:B------:R-:W-:Y:S01]  /*22b60*/  SEL R8, R8, RZ, P1 ;  /* 0x000000ff08087207 */ /* 0x000fe20000800000 */
[----:B------:R-:W-:Y:S01]  /*22b70*/  UMOV UR25, UR33 ;  /* 0x0000002100197c82 */ /* 0x000fe20008000000 */
[----:B------:R-:W-:Y:S01]  /*22b80*/  UMOV UR27, UR35 ;  /* 0x00000023001b7c82 */ /* 0x000fe20008000000 */
[----:B------:R-:W-:Y:S01]  /*22b90*/  UMOV UR28, UR36 ;  /* 0x00000024001c7c82 */ /* 0x000fe20008000000 */
[----:B------:R-:W-:Y:S01]  /*22ba0*/  UMOV UR17, UR33 ;  /* 0x0000002100117c82 */ /* 0x000fe20008000000 */
[----:B------:R-:W-:Y:S01]  /*22bb0*/  UMOV UR18, UR34 ;  /* 0x0000002200127c82 */ /* 0x000fe20008000000 */
[----:B------:R-:W-:Y:S01]  /*22bc0*/  UMOV UR20, UR36 ;  /* 0x0000002400147c82 */ /* 0x000fe20008000000 */
[----:B------:R0:W-:Y:S01]  /*22bd0*/  UTMALDG.3D [UR32], [UR14], desc[UR22] ;  /* 0x000016200e0075b4 */ /* 0x0001e20008011000 */
[----:B------:R-:W-:Y:S01]  /*22be0*/  UMOV UR9, UR33 ;  /* 0x0000002100097c82 */ /* 0x000fe20008000000 */
[----:B------:R-:W-:Y:S01]  /*22bf0*/  UMOV UR11, UR19 ;  /* 0x00000013000b7c82 */ /* 0x000fe20008000000 */
[----:B------:R-:W-:Y:S01]  /*22c00*/  UMOV UR12, UR36 ;  /* 0x00000024000c7c82 */ /* 0x000fe20008000000 */
[----:B------:R-:W-:Y:S01]  /*22c10*/  UMOV UR10, UR26 ;  /* 0x0000001a000a7c82 */ /* 0x000fe20008000000 */
[----:B------:R-:W-:Y:S01]  /*22c20*/  LOP3.LUT R2, R2, R11, RZ, 0x3c, !PT ;  /* 0x0000000b02027212 */ /* 0x000fe200078e3cff */
[----:B------:R0:W-:Y:S01]  /*22c30*/  UTMALDG.3D [UR24], [UR14], desc[UR22] ;  /* 0x000016180e0075b4 */ /* 0x0001e20008011000 */
[----:B------:R0:W-:Y:S01]  /*22c40*/  UTMALDG.3D [UR16], [UR42], desc[UR22] ;  /* 0x000016102a0075b4 */ /* 0x0001e20008011000 */
[----:B------:R0:W-:Y:S02]  /*22c50*/  UTMALDG.3D [UR8], [UR42], desc[UR22] ;  /* 0x000016082a0075b4 */ /* 0x0001e40008011000 */
[----:B0-----:R-:W-:Y:S05]  /*22c60*/  @P3 BRA `(.L_x_551) ;  /* 0xfffffffc001c3947 */ /* 0x001fea000383ffff */
.L_x_547:
[----:B------:R-:W-:Y:S05]  /*22c70*/  BSYNC B1 ;  /* 0x0000000000017941 */ /* 0x000fea0003800000 */
.L_x_546:
[----:B------:R-:W2:Y:S01]  /*22c80*/  LDL.LU R15, [R1+0x200] ;  /* 0x00020000010f7983 */ /* 0x000ea20000300800 */
[----:B------:R-:W-:Y:S01]  /*22c90*/  LOP3.LUT P1, RZ, R9, 0xff, RZ, 0xc0, !PT ;  /* 0x000000ff09ff7812 */ /* 0x000fe2000782c0ff */
[----:B------:R-:W-:Y:S02]  /*22ca0*/  ULDC.64 UR8, c[0x0][0x650] ;  /* 0x0001940000087ab9 */ /* 0x000fe40000000a00 */
[----:B------:R-:W3:Y:S01]  /*22cb0*/  LDL.LU R14, [R1+0x204] ;  /* 0x00020400010e7983 */ /* 0x000ee20000300800 */
[C---:B------:R-:W-:Y:S01]  /*22cc0*/  IADD3 R4, R6.reuse, R7, RZ ;  /* 0x0000000706047210 */ /* 0x040fe20007ffe0ff */
[----:B------:R-:W-:Y:S01]  /*22cd0*/  BSSY B1, `(.L_x_552) ;  /* 0x0000073000017945 */ /* 0x000fe20003800000 */
[----:B------:R-:W-:Y:S01]  /*22ce0*/  ISETP.GE.U32.AND P3, PT, R6, 0x3, PT ;  /* 0x000000030600780c */ /* 0x000fe20003f66070 */
[----:B------:R-:W-:Y:S01]  /*22cf0*/  IMAD.MOV.U32 R10, RZ, RZ, -0x1 ;  /* 0xffffffffff0a7424 */ /* 0x000fe200078e00ff */
[----:B------:R-:W-:-:S05]  /*22d00*/  PRMT R9, RZ, 0x7610, R9 ;  /* 0x00007610ff097816 */ /* 0x000fca0000000009 */
[----:B------:R-:W0:Y:S01]  /*22d10*/  @P1 S2R R3, SR_CgaCtaId ;  /* 0x0000000000031919 */ /* 0x000e220000008800 */
[----:B------:R-:W-:-:S04]  /*22d20*/  @P1 MOV R2, 0x400 ;  /* 0x0000040000021802 */ /* 0x000fc80000000f00 */
[----:B0-----:R-:W-:-:S04]  /*22d30*/  @P1 LEA R2, R3, R2, 0x18 ;  /* 0x0000000203021211 */ /* 0x001fc800078ec0ff */
[----:B------:R0:W-:Y:S01]  /*22d40*/  @P1 SYNCS.ARRIVE.TRANS64.A1T0 RZ, [R2+URZ+0x48], RZ ;  /* 0x000048ff02ff19a7 */ /* 0x0001e2000810003f */
[----:B------:R-:W-:-:S04]  /*22d50*/  ISETP.GT.U32.AND P1, PT, R4, 0x2, PT ;  /* 0x000000020400780c */ /* 0x000fc80003f24070 */
[----:B------:R-:W-:Y:S01]  /*22d60*/  ISETP.LT.U32.AND P1, PT, R6, 0x3, P1 ;  /* 0x000000030600780c */ /* 0x000fe20000f21070 */
[----:B0-----:R-:W-:Y:S01]  /*22d70*/  IMAD.WIDE.U32 R2, R4, -0x55555555, RZ ;  /* 0xaaaaaaab04027825 */ /* 0x001fe200078e00ff */
[----:B------:R-:W-:-:S04]  /*22d80*/  MOV R2, 0xffffffff ;  /* 0xffffffff00027802 */ /* 0x000fc80000000f00 */
[----:B------:R-:W-:Y:S02]  /*22d90*/  SHF.R.U32.HI R5, RZ, 0x1, R3 ;  /* 0x00000001ff057819 */ /* 0x000fe40000011603 */
[----:B------:R-:W-:-:S03]  /*22da0*/  SEL R3, RZ, 0x1, !P1 ;  /* 0x00000001ff037807 */ /* 0x000fc60004800000 */
[--C-:B------:R-:W-:Y:S01]  /*22db0*/  IMAD R7, R5, -0x3, R4.reuse ;  /* 0xfffffffd05077824 */ /* 0x100fe200078e0204 */
[----:B------:R-:W-:Y:S01]  /*22dc0*/  LOP3.LUT R0, R0, R3, RZ, 0x3c, !PT ;  /* 0x0000000300007212 */ /* 0x000fe200078e3cff */
[----:B------:R-:W-:Y:S01]  /*22dd0*/  IMAD.MOV.U32 R3, RZ, RZ, -0x1 ;  /* 0xffffffffff037424 */ /* 0x000fe200078e00ff */
[----:B------:R-:W-:Y:S02]  /*22de0*/  PRMT R4, RZ, 0x7610, R4 ;  /* 0x00007610ff047816 */ /* 0x000fe40000000004 */
[----:B------:R-:W-:Y:S02]  /*22df0*/  @P3 LOP3.LUT R0, R0, 0x1, R5, 0x78, !PT ;  /* 0x0000000100003812 */ /* 0x000fe400078e7805 */
[----:B---3--:R-:W-:-:S04]  /*22e00*/  IADD3 R14, P1, R14, UR30, RZ ;  /* 0x0000001e0e0e7c10 */ /* 0x008fc8000ff3e0ff */
[----:B--2---:R-:W-:Y:S01]  /*22e10*/  IADD3.X R15, R15, UR7, RZ, P1, !PT ;  /* 0x000000070f0f7c10 */ /* 0x004fe20008ffe4ff */
[----:B------:R0:W-:Y:S01]  /*22e20*/  STL [R1+0x204], R14 ;  /* 0x0002040e01007387 */ /* 0x0001e20000100800 */
[----:B------:R-:W-:-:S03]  /*22e30*/  ISETP.GE.U32.AND P1, PT, R14, UR8, PT ;  /* 0x000000080e007c0c */ /* 0x000fc6000bf26070 */
[----:B------:R0:W-:Y:S01]  /*22e40*/  STL [R1+0x200], R15 ;  /* 0x0002000f01007387 */ /* 0x0001e20000100800 */
[----:B------:R-:W-:-:S13]  /*22e50*/  ISETP.GE.U32.AND.EX P1, PT, R15, UR9, PT, P1 ;  /* 0x000000090f007c0c */ /* 0x000fda000bf26110 */
[----:B0-----:R-:W-:Y:S05]  /*22e60*/  @P1 BRA `(.L_x_553) ;  /* 0x0000000400641947 */ /* 0x001fea0003800000 */
[----:B------:R-:W0:Y:S01]  /*22e70*/  S2R R8, SR_CTAID.X ;  /* 0x0000000000087919 */ /* 0x000e220000002500 */
[----:B------:R-:W-:Y:S01]  /*22e80*/  ULDC UR8, c[0x0][0x150] ;  /* 0x0000540000087ab9 */ /* 0x000fe20000000800 */
[----:B------:R-:W1:Y:S01]  /*22e90*/  LDC R3, c[0x0][0x144] ;  /* 0x00005100ff037b82 */ /* 0x000e620000000800 */
[----:B------:R-:W-:Y:S01]  /*22ea0*/  UISETP.NE.AND UP0, UPT, UR39, URZ, UPT ;  /* 0x0000003f2700728c */ /* 0x000fe2000bf05270 */
[----:B------:R-:W2:Y:S01]  /*22eb0*/  S2R R5, SR_CTAID.Y ;  /* 0x0000000000057919 */ /* 0x000ea20000002600 */
[----:B------:R-:W-:-:S04]  /*22ec0*/  ULDC UR11, c[0x0][0x630] ;  /* 0x00018c00000b7ab9 */ /* 0x000fc80000000800 */
[----:B------:R-:W-:Y:S01]  /*22ed0*/  PLOP3.LUT P1, PT, PT, PT, UP0, 0x80, 0x0 ;  /* 0x000000000000781c */ /* 0x000fe20003f2f008 */
[----:B------:R-:W3:Y:S01]  /*22ee0*/  LDC R12, c[0x0][0x148] ;  /* 0x00005200ff0c7b82 */ /* 0x000ee20000000800 */
[----:B0-----:R-:W-:Y:S02]  /*22ef0*/  I2FP.F32.U32 R2, R8 ;  /* 0x0000000800027245 */ /* 0x001fe40000201000 */
[----:B--2---:R-:W-:-:S03]  /*22f00*/  I2FP.F32.U32 R4, R5 ;  /* 0x0000000500047245 */ /* 0x004fc60000201000 */
[----:B------:R-:W-:Y:S01]  /*22f10*/  FMUL R2, R2, UR8 ;  /* 0x0000000802027c20 */ /* 0x000fe20008400000 */
[----:B------:R-:W-:Y:S02]  /*22f20*/  ULDC UR8, c[0x0][0x154] ;  /* 0x0000550000087ab9 */ /* 0x000fe40000000800 */
[----:B------:R-:W-:Y:S01]  /*22f30*/  FMUL R10, R4, UR8 ;  /* 0x00000008040a7c20 */ /* 0x000fe20008400000 */
[----:B------:R-:W-:Y:S02]  /*22f40*/  ULDC.64 UR8, c[0x0][0x628] ;  /* 0x00018a0000087ab9 */ /* 0x000fe40000000a00 */
[----:B------:R-:W0:Y:S08]  /*22f50*/  F2I.U32.TRUNC.NTZ R2, R2 ;  /* 0x0000000200027305 */ /* 0x000e30000020f000 */
[----:B------:R-:W2:Y:S01]  /*22f60*/  F2I.U32.TRUNC.NTZ R10, R10 ;  /* 0x0000000a000a7305 */ /* 0x000ea2000020f000 */
[----:B0-----:R-:W-:-:S02]  /*22f70*/  IADD3 R4, -R2, RZ, RZ ;  /* 0x000000ff02047210 */ /* 0x001fc40007ffe1ff */
[----:B------:R-:W-:-:S03]  /*22f80*/  MOV R2, R14 ;  /* 0x0000000e00027202 */ /* 0x000fc60000000f00 */
[----:B-1----:R-:W-:Y:S02]  /*22f90*/  IMAD R8, R3, R4, R8 ;  /* 0x0000000403087224 */ /* 0x002fe400078e0208 */
[----:B--2---:R-:W-:-:S04]  /*22fa0*/  IMAD.MOV R3, RZ, RZ, -R10 ;  /* 0x000000ffff037224 */ /* 0x004fc800078e0a0a */
[----:B---3--:R-:W-:Y:S01]  /*22fb0*/  @P1 IMAD R8, R12, R3, R5 ;  /* 0x000000030c081224 */ /* 0x008fe200078e0205 */
[----:B------:R-:W-:Y:S01]  /*22fc0*/  ISETP.NE.U32.AND P1, PT, RZ, UR8, PT ;  /* 0x00000008ff007c0c */ /* 0x000fe2000bf25070 */
[----:B------:R-:W-:-:S03]  /*22fd0*/  IMAD.MOV.U32 R3, RZ, RZ, R15 ;  /* 0x000000ffff037224 */ /* 0x000fc600078e000f */
[----:B------:R-:W-:-:S13]  /*22fe0*/  ISETP.NE.AND.EX P1, PT, RZ, UR9, PT, P1 ;  /* 0x00000009ff007c0c */ /* 0x000fda000bf25310 */
[----:B------:R-:W-:Y:S05]  /*22ff0*/  @!P1 BRA `(.L_x_554) ;  /* 0x0000000000289947 */ /* 0x000fea0003800000 */
[----:B------:R-:W-:Y:S02]  /*23000*/  ULDC UR10, c[0x0][0x634] ;  /* 0x00018d00000a7ab9 */ /* 0x000fe40000000800 */
[----:B------:R-:W-:-:S04]  /*23010*/  IADD3 R3, P1, R14, UR10, RZ ;  /* 0x0000000a0e037c10 */ /* 0x000fc8000ff3e0ff */
[----:B------:R-:W-:-:S05]  /*23020*/  IADD3.X R11, RZ, R15, RZ, P1, !PT ;  /* 0x0000000fff0b7210 */ /* 0x000fca0000ffe4ff */
[----:B------:R-:W-:-:S04]  /*23030*/  IMAD.WIDE.U32 R4, R11, UR8, RZ ;  /* 0x000000080b047c25 */ /* 0x000fc8000f8e00ff */
[----:B------:R-:W-:-:S04]  /*23040*/  IMAD.WIDE.U32 R4, P1, R3, UR9, R4 ;  /* 0x0000000903047c25 */ /* 0x000fc8000f820004 */
[----:B------:R-:W-:Y:S01]  /*23050*/  IMAD.WIDE.U32 R2, R3, UR8, RZ ;  /* 0x0000000803027c25 */ /* 0x000fe2000f8e00ff */
[----:B------:R-:W-:-:S04]  /*23060*/  MOV R2, R5 ;  /* 0x0000000500027202 */ /* 0x000fc80000000f00 */
[----:B------:R-:W-:Y:S01]  /*23070*/  IADD3 RZ, P3, R3, R4, RZ ;  /* 0x0000000403ff7210 */ /* 0x000fe20007f7e0ff */
[----:B------:R-:W-:-:S04]  /*23080*/  IMAD.X R3, RZ, RZ, RZ, P1 ;  /* 0x000000ffff037224 */ /* 0x000fc800008e06ff */
[----:B------:R-:W-:-:S08]  /*23090*/  IMAD.WIDE.U32.X R2, R11, UR9, R2, P3 ;  /* 0x000000090b027c25 */ /* 0x000fd000098e0402 */
.L_x_554:
[--C-:B------:R-:W-:Y:S01]  /*230a0*/  SHF.R.U64 R10, R2, UR11, R3.reuse ;  /* 0x0000000b020a7c19 */ /* 0x100fe20008001203 */
[----:B------:R-:W-:Y:S01]  /*230b0*/  ULDC.64 UR8, c[0x0][0x620] ;  /* 0x0001880000087ab9 */ /* 0x000fe20000000a00 */
[----:B------:R-:W-:Y:S01]  /*230c0*/  SHF.R.U32.HI R2, RZ, UR11, R3 ;  /* 0x0000000bff027c19 */ /* 0x000fe20008011603 */
[----:B------:R-:W-:Y:S01]  /*230d0*/  IMAD.MOV.U32 R3, RZ, RZ, R15 ;  /* 0x000000ffff037224 */ /* 0x000fe200078e000f */
[----:B------:R-:W-:Y:S01]  /*230e0*/  IADD3 R11, P1, RZ, -R10, RZ ;  /* 0x8000000aff0b7210 */ /* 0x000fe20007f3e0ff */
[----:B------:R-:W-:-:S04]  /*230f0*/  ULDC.64 UR10, c[0x0][0x640] ;  /* 0x00019000000a7ab9 */ /* 0x000fc80000000a00 */
[----:B------:R-:W-:Y:S01]  /*23100*/  IMAD.X R2, RZ, RZ, ~R2, P1 ;  /* 0x000000ffff027224 */ /* 0x000fe200008e0e02 */
[----:B------:R-:W-:-:S03]  /*23110*/  ISETP.NE.U32.AND P1, PT, RZ, UR10, PT ;  /* 0x0000000aff007c0c */ /* 0x000fc6000bf25070 */
[----:B------:R-:W-:Y:S01]  /*23120*/  IMAD R2, R2, UR8, RZ ;  /* 0x0000000802027c24 */ /* 0x000fe2000f8e02ff */
[----:B------:R-:W-:-:S03]  /*23130*/  ISETP.NE.AND.EX P1, PT, RZ, UR11, PT, P1 ;  /* 0x0000000bff007c0c */ /* 0x000fc6000bf25310 */
[----:B------:R-:W-:Y:S01]  /*23140*/  IMAD R5, R11, UR9, R2 ;  /* 0x000000090b057c24 */ /* 0x000fe2000f8e0202 */
[----:B------:R-:W-:-:S05]  /*23150*/  MOV R2, R14 ;  /* 0x0000000e00027202 */ /* 0x000fca0000000f00 */
[----:B------:R-:W-:Y:S01]  /*23160*/  IMAD.WIDE.U32 R2, R11, UR8, R2 ;  /* 0x000000080b027c25 */ /* 0x000fe2000f8e0002 */
[----:B------:R-:W-:-:S04]  /*23170*/  ULDC UR8, c[0x0][0x618] ;  /* 0x0001860000087ab9 */ /* 0x000fc80000000800 */
[----:B------:R-:W-:-:S04]  /*23180*/  IADD3 R3, R3, R5, RZ ;  /* 0x0000000503037210 */ /* 0x000fc80007ffe0ff */
[--C-:B------:R-:W-:Y:S02]  /*23190*/  SHF.R.U64 R11, R2, UR8, R3.reuse ;  /* 0x00000008020b7c19 */ /* 0x100fe40008001203 */
[----:B------:R-:W-:Y:S01]  /*231a0*/  SHF.R.U32.HI R2, RZ, UR8, R3 ;  /* 0x00000008ff027c19 */ /* 0x000fe20008011603 */
[----:B------:R-:W-:-:S03]  /*231b0*/  ULDC UR8, c[0x0][0x608] ;  /* 0x0001820000087ab9 */ /* 0x000fc60000000800 */
[--C-:B------:R-:W-:Y:S02]  /*231c0*/  SHF.R.U64 R12, R11, UR8, R2.reuse ;  /* 0x000000080b0c7c19 */ /* 0x100fe40008001202 */
[----:B------:R-:W-:Y:S01]  /*231d0*/  SHF.R.U32.HI R3, RZ, UR8, R2 ;  /* 0x00000008ff037c19 */ /* 0x000fe20008011602 */
[----:B------:R-:W-:-:S03]  /*231e0*/  ULDC UR8, c[0x0][0x658] ;  /* 0x0001960000087ab9 */ /* 0x000fc60000000800 */
[--C-:B------:R-:W-:Y:S02]  /*231f0*/  SHF.R.U64 R13, R12, UR8, R3.reuse ;  /* 0x000000080c0d7c19 */ /* 0x100fe40008001203 */
[----:B------:R-:W-:-:S03]  /*23200*/  SHF.R.U32.HI R15, RZ, UR8, R3 ;  /* 0x00000008ff0f7c19 */ /* 0x000fc60008011603 */
[----:B------:R-:W-:Y:S01]  /*23210*/  IMAD.MOV.U32 R2, RZ, RZ, R13 ;  /* 0x000000ffff027224 */ /* 0x000fe200078e000d */
[----:B------:R-:W-:Y:S01]  /*23220*/  MOV R3, R15 ;  /* 0x0000000f00037202 */ /* 0x000fe20000000f00 */
[----:B------:R-:W-:Y:S06]  /*23230*/  @!P1 BRA `(.L_x_555) ;  /* 0x0000000000289947 */ /* 0x000fec0003800000 */
[----:B------:R-:W-:Y:S02]  /*23240*/  ULDC UR8, c[0x0][0x64c] ;  /* 0x0001930000087ab9 */ /* 0x000fe40000000800 */
[----:B------:R-:W-:-:S05]  /*23250*/  IADD3 R3, P1, R13, UR8, RZ ;  /* 0x000000080d037c10 */ /* 0x000fca000ff3e0ff */
[----:B------:R-:W-:-:S04]  /*23260*/  IMAD.X R15, RZ, RZ, R15, P1 ;  /* 0x000000ffff0f7224 */ /* 0x000fc800008e060f */
[----:B------:R-:W-:-:S04]  /*23270*/  IMAD.WIDE.U32 R4, R15, UR10, RZ ;  /* 0x0000000a0f047c25 */ /* 0x000fc8000f8e00ff */
[----:B------:R-:W-:-:S04]  /*23280*/  IMAD.WIDE.U32 R4, P1, R3, UR11, R4 ;  /* 0x0000000b03047c25 */ /* 0x000fc8000f820004 */
[----:B------:R-:W-:-:S04]  /*23290*/  IMAD.WIDE.U32 R2, R3, UR10, RZ ;  /* 0x0000000a03027c25 */ /* 0x000fc8000f8e00ff */
[----:B------:R-:W-:Y:S01]  /*232a0*/  IMAD.MOV.U32 R2, RZ, RZ, R5 ;  /* 0x000000ffff027224 */ /* 0x000fe200078e0005 */
[----:B------:R-:W-:Y:S02]  /*232b0*/  IADD3 RZ, P3, R3, R4, RZ ;  /* 0x0000000403ff7210 */ /* 0x000fe40007f7e0ff */
[----:B------:R-:W-:-:S03]  /*232c0*/  IADD3.X R3, RZ, RZ, RZ, P1, !PT ;  /* 0x000000ffff037210 */ /* 0x000fc60000ffe4ff */
[----:B------:R-:W-:-:S08]  /*232d0*/  IMAD.WIDE.U32.X R2, R15, UR11, R2, P3 ;  /* 0x0000000b0f027c25 */ /* 0x000fd000098e0402 */
.L_x_555:
[----:B------:R-:W-:Y:S01]  /*232e0*/  ULDC UR8, c[0x0][0x648] ;  /* 0x0001920000087ab9 */ /* 0x000fe20000000800 */
[----:B------:R-:W-:Y:S01]  /*232f0*/  LOP3.LUT R12, R12, UR6, RZ, 0xc0, !PT ;  /* 0x000000060c0c7c12 */ /* 0x000fe2000f8ec0ff */
[----:B------:R-:W-:Y:S01]  /*23300*/  UISETP.NE.AND UP0, UPT, UR39, URZ, UPT ;  /* 0x0000003f2700728c */ /* 0x000fe2000bf05270 */
[----:B------:R-:W-:Y:S01]  /*23310*/  SHF.R.U64 R3, R2, UR8, R3 ;  /* 0x0000000802037c19 */ /* 0x000fe20008001203 */
[----:B------:R-:W-:Y:S01]  /*23320*/  ULDC UR8, c[0x0][0x638] ;  /* 0x00018e0000087ab9 */ /* 0x000fe20000000800 */
[----:B------:R-:W-:Y:S02]  /*23330*/  IMAD.MOV.U32 R4, RZ, RZ, 0x1 ;  /* 0x00000001ff047424 */ /* 0x000fe400078e00ff */
[C---:B------:R-:W-:Y:S01]  /*23340*/  IADD3 R2, -R3.reuse, RZ, RZ ;  /* 0x000000ff03027210 */ /* 0x040fe20007ffe1ff */
[----:B------:R-:W-:Y:S01]  /*23350*/  IMAD R5, R3, UR5, R12 ;  /* 0x0000000503057c24 */ /* 0x000fe2000f8e020c */
[----:B------:R-:W-:Y:S02]  /*23360*/  PLOP3.LUT P1, PT, PT, PT, UP0, 0x40, 0x0 ;  /* 0x000000000000781c */ /* 0x000fe40003f2e808 */
[----:B------:R-:W-:Y:S01]  /*23370*/  PLOP3.LUT P3, PT, PT, PT, UP0, 0x40, 0x0 ;  /* 0x000000000000781c */ /* 0x000fe20003f6e808 */
[----:B------:R-:W-:Y:S01]  /*23380*/  IMAD R13, R2, UR8, R13 ;  /* 0x00000008020d7c24 */ /* 0x000fe2000f8e020d */
[----:B------:R-:W-:Y:S01]  /*23390*/  ULDC UR8, c[0x0][0x610] ;  /* 0x0001840000087ab9 */ /* 0x000fe20000000800 */
[----:B------:R-:W-:Y:S01]  /*233a0*/  LOP3.LUT R2, R11, UR4, RZ, 0xc0, !PT ;  /* 0x000000040b027c12 */ /* 0x000fe2000f8ec0ff */
[----:B------:R-:W-:Y:S01]  /*233b0*/  IMAD R8, R5, UR8, R8 ;  /* 0x0000000805087c24 */ /* 0x000fe2000f8e0208 */
[----:B------:R-:W-:-:S03]  /*233c0*/  ULDC UR8, c[0x0][0x600] ;  /* 0x0001800000087ab9 */ /* 0x000fc60000000800 */
[----:B------:R-:W-:-:S05]  /*233d0*/  IMAD R13, R13, UR8, R2 ;  /* 0x000000080d0d7c24 */ /* 0x000fca000f8e0202 */
[----:B------:R-:W-:Y:S02]  /*233e0*/  SEL R2, R13, R8, P1 ;  /* 0x000000080d027207 */ /* 0x000fe40000800000 */
[----:B------:R-:W-:-:S07]  /*233f0*/  SEL R3, R8, R13, P3 ;  /* 0x0000000d08037207 */ /* 0x000fce0001800000 */
.L_x_553:
[----:B------:R-:W-:Y:S05]  /*23400*/  BSYNC B1 ;  /* 0x0000000000017941 */ /* 0x000fea0003800000 */
.L_x_552:
[----:B------:R-:W-:-:S13]  /*23410*/  LOP3.LUT P1, RZ, R4, 0xff, RZ, 0xc0, !PT ;  /* 0x000000ff04ff7812 */ /* 0x000fda000782c0ff */
[----:B------:R-:W-:Y:S05]  /*23420*/  @P1 BRA `(.L_x_556) ;  /* 0xfffffff000f81947 */ /* 0x000fea000383ffff */
[----:B------:R-:W-:Y:S05]  /*23430*/  BSYNC B0 ;  /* 0x0000000000007941 */ /* 0x000fea0003800000 */
.L_x_544:
[----:B------:R-:W-:-:S03]  /*23440*/  UMOV UR8, 0xffffffff ;  /* 0xffffffff00087882 */ /* 0x000fc60000000000 */
[----:B------:R-:W-:Y:S05]  /*23450*/  BRA.DIV UR8, `(.L_x_557) ;  /* 0x0000000208f87947 */ /* 0x000fea000b800000 */
[----:B------:R-:W-:-:S13]  /*23460*/  ELECT P6, URZ, PT ;  /* 0x00000000003f782f */ /* 0x000fda00038c0000 */
.L_x_570:
[----:B------:R-:W-:Y:S04]  /*23470*/  BSSY B0, `(.L_x_558) ;  /* 0x0000023000007945 */ /* 0x000fe80003800000 */
[----:B------:R-:W-:Y:S05]  /*23480*/  @!P6 BRA `(.L_x_559) ;  /* 0x000000000084e947 */ /* 0x000fea0003800000 */
[----:B------:R-:W-:-:S04]  /*23490*/  ULOP3.LUT UR8, UR38, 0x2, URZ, 0xfc, !UPT ;  /* 0x0000000226087892 */ /* 0x000fc8000f8efc3f */
[----:B------:R-:W-:-:S06]  /*234a0*/  UISETP.NE.AND UP0, UPT, UR8, 0x3, UPT ;  /* 0x000000030800788c */ /* 0x000fcc000bf05270 */
[----:B------:R-:W-:-:S13]  /*234b0*/  PLOP3.LUT P0, PT, PT, PT, UP0, 0x80, 0x0 ;  /* 0x000000000000781c */ /* 0x000fda0003f0f008 */
[----:B------:R-:W-:Y:S05]  /*234c0*/  @!P0 BRA `(.L_x_560) ;  /* 0x0000000000048947 */ /* 0x000fea0003800000 */
[----:B------:R-:W-:Y:S01]  /*234d0*/  BPT.TRAP 0x1 ;  /* 0x000000040000795c */ /* 0x000fe20000300000 */
.L_x_560:
[----:B------:R-:W0:Y:S01]  /*234e0*/  S2R R3, SR_CgaCtaId ;  /* 0x0000000000037919 */ /* 0x000e220000008800 */
[----:B------:R-:W-:-:S04]  /*234f0*/  MOV R2, 0x400 ;  /* 0x0000040000027802 */ /* 0x000fc80000000f00 */
[----:B0-----:R-:W-:Y:S02]  /*23500*/  LEA R2, R3, R2, 0x18 ;  /* 0x0000000203027211 */ /* 0x001fe400078ec0ff */
[----:B------:R-:W-:Y:S02]  /*23510*/  SHF.L.U32 R3, R0, 0x1f, RZ ;  /* 0x0000001f00037819 */ /* 0x000fe400000006ff */
[----:B------:R-:W-:-:S05]  /*23520*/  IADD3 R2, R2, 0x18, RZ ;  /* 0x0000001802027810 */ /* 0x000fca0007ffe0ff */
[----:B------:R-:W-:-:S04]  /*23530*/  IMAD R4, R7, 0x8, R2 ;  /* 0x0000000807047824 */ /* 0x000fc800078e0202 */
[----:B------:R-:W0:Y:S02]  /*23540*/  SYNCS.PHASECHK.TRANS64.TRYWAIT P0, [R4+URZ], R3 ;  /* 0x00000003040075a7 */ /* 0x000e24000800017f */
[----:B0-----:R-:W-:Y:S05]  /*23550*/  @!P0 BRA `(.L_x_561) ;  /* 0x0000000000d88947 */ /* 0x001fea0003800000 */
.L_x_571:
[----:B------:R-:W-:-:S04]  /*23560*/  IADD3 R7, R7, 0x1, RZ ;  /* 0x0000000107077810 */ /* 0x000fc80007ffe0ff */
[----:B------:R-:W-:-:S04]  /*23570*/  ISETP.NE.AND P0, PT, R7, 0x3, PT ;  /* 0x000000030700780c */ /* 0x000fc80003f05270 */
[----:B0-----:R-:W-:Y:S02]  /*23580*/  SEL R3, RZ, 0x1, P0 ;  /* 0x00000001ff037807 */ /* 0x001fe40000000000 */
[----:B------:R-:W-:Y:S02]  /*23590*/  SEL R7, R7, RZ, P0 ;  /* 0x000000ff07077207 */ /* 0x000fe40000000000 */
[----:B------:R-:W-:-:S03]  /*235a0*/  LOP3.LUT R5, R0, R3, RZ, 0x3c, !PT ;  /* 0x0000000300057212 */ /* 0x000fc600078e3cff */
[----:B------:R-:W-:Y:S01]  /*235b0*/  IMAD R3, R7, 0x8, R2 ;  /* 0x0000000807037824 */ /* 0x000fe200078e0202 */
[----:B------:R-:W-:-:S04]  /*235c0*/  SHF.L.U32 R0, R5, 0x1f, RZ ;  /* 0x0000001f05007819 */ /* 0x000fc800000006ff */
[----:B------:R-:W0:Y:S02]  /*235d0*/  SYNCS.PHASECHK.TRANS64.TRYWAIT P0, [R3+URZ], R0 ;  /* 0x00000000030075a7 */ /* 0x000e24000800017f */
[----:B0-----:R-:W-:Y:S05]  /*235e0*/  @!P0 BRA `(.L_x_562) ;  /* 0x0000000000c88947 */ /* 0x001fea0003800000 */
.L_x_572:
[----:B0-----:R-:W-:-:S04]  /*235f0*/  IADD3 R0, R7, 0x1, RZ ;  /* 0x0000000107007810 */ /* 0x001fc80007ffe0ff */
[----:B------:R-:W-:-:S04]  /*23600*/  ISETP.NE.AND P0, PT, R0, 0x3, PT ;  /* 0x000000030000780c */ /* 0x000fc80003f05270 */
[----:B------:R-:W-:Y:S02]  /*23610*/  SEL R4, RZ, 0x1, P0 ;  /* 0x00000001ff047807 */ /* 0x000fe40000000000 */
[----:B------:R-:W-:Y:S02]  /*23620*/  SEL R3, R0, RZ, P0 ;  /* 0x000000ff00037207 */ /* 0x000fe40000000000 */
[----:B------:R-:W-:-:S03]  /*23630*/  LOP3.LUT R0, R5, R4, RZ, 0x3c, !PT ;  /* 0x0000000405007212 */ /* 0x000fc600078e3cff */
[----:B------:R-:W-:Y:S01]  /*23640*/  IMAD R3, R3, 0x8, R2 ;  /* 0x0000000803037824 */ /* 0x000fe200078e0202 */
[----:B------:R-:W-:-:S07]  /*23650*/  SHF.L.U32 R0, R0, 0x1f, RZ ;  /* 0x0000001f00007819 */ /* 0x000fce00000006ff */
.L_x_563:
[----:B0-----:R0:W1:Y:S02]  /*23660*/  SYNCS.PHASECHK.TRANS64.TRYWAIT P0, [R3+URZ], R0 ;  /* 0x00000000030075a7 */ /* 0x001064000800017f */
[----:B-1----:R-:W-:Y:S05]  /*23670*/  @!P0 NANOSLEEP.SYNCS 0x989680 ;  /* 0x009896800000895d */ /* 0x002fea0003900000 */
[----:B------:R-:W1:Y:S02]  /*23680*/  @!P0 SYNCS.PHASECHK.TRANS64 P0, [R3+URZ], R0 ;  /* 0x00000000030085a7 */ /* 0x000e64000800007f */
[----:B-1----:R-:W-:Y:S05]  /*23690*/  @!P0 BRA `(.L_x_563) ;  /* 0xfffffffc00f08947 */ /* 0x002fea000383ffff */
.L_x_559:
[----:B------:R-:W-:Y:S05]  /*236a0*/  BSYNC B0 ;  /* 0x0000000000007941 */ /* 0x000fea0003800000 */
.L_x_558:
[----:B------:R-:W-:Y:S05]  /*236b0*/  EXIT ;  /* 0x000000000000794d */ /* 0x000fea0003800000 */
.L_x_17:
[----:B-1----:R1:W4:Y:S02]  /*236c0*/  SYNCS.PHASECHK.TRANS64.TRYWAIT P1, [R3+URZ], R0 ;  /* 0x00000000030075a7 */ /* 0x002324000802017f */
[----:B----4-:R-:W-:Y:S05]  /*236d0*/  @!P1 NANOSLEEP.SYNCS 0x989680 ;  /* 0x009896800000995d */ /* 0x010fea0003900000 */
[----:B------:R-:W4:Y:S02]  /*236e0*/  @!P1 SYNCS.PHASECHK.TRANS64 P1, [R3+URZ], R0 ;  /* 0x00000000030095a7 */ /* 0x000f24000802007f */
[----:B----4-:R-:W-:Y:S05]  /*236f0*/  @!P1 BRA `(.L_x_17) ;  /* 0xfffffffc00f09947 */ /* 0x010fea000383ffff */
[----:B------:R-:W-:Y:S05]  /*23700*/  BRA `(.L_x_16) ;  /* 0xfffffddc003c7947 */ /* 0x000fea000383ffff */
.L_x_22:
[----:B-1----:R-:W-:-:S04]  /*23710*/  MOV R4, UR10 ;  /* 0x0000000a00047c02 */ /* 0x002fc80008000f00 */
[----:B------:R1:W2:Y:S03]  /*23720*/  SYNCS.PHASECHK.TRANS64.TRYWAIT P1, [R4+URZ], R3 ;  /* 0x00000003040075a7 */ /* 0x0002a6000802017f */
[----:B--2---:R-:W-:Y:S05]  /*23730*/  @!P1 NANOSLEEP.SYNCS 0x989680 ;  /* 0x009896800000995d */ /* 0x004fea0003900000 */
[----:B------:R-:W2:Y:S02]  /*23740*/  @!P1 SYNCS.PHASECHK.TRANS64 P1, [R4+URZ], R3 ;  /* 0x00000003040095a7 */ /* 0x000ea4000802007f */
[----:B--2---:R-:W-:Y:S05]  /*23750*/  @!P1 BRA `(.L_x_22) ;  /* 0xfffffffc00ec9947 */ /* 0x004fea000383ffff */
[----:B------:R-:W-:Y:S05]  /*23760*/  BRA `(.L_x_21) ;  /* 0xfffffe5000ac7947 */ /* 0x000fea000383ffff */
.L_x_545:
[----:B------:R-:W-:Y:S01]  /*23770*/  BSSY B1, `(.L_x_564) ;  /* 0x0000006000017945 */ /* 0x000fe20003800000 */
[----:B------:R-:W-:-:S07]  /*23780*/  IMAD.MOV.U32 R15, RZ, RZ, -0x1 ;  /* 0xffffffffff0f7424 */ /* 0x000fce00078e00ff */
[----:B------:R-:W-:Y:S05]  /*23790*/  WARPSYNC.COLLECTIVE R15, `(.L_x_565) ;  /* 0x000000000f0c7348 */ /* 0x000fea0003c00000 */
[----:B------:R-:W-:Y:S02]  /*237a0*/  ELECT P6, UR62, PT ;  /* 0x00000000003e782f */ /* 0x000fe400038c0000 */
[----:B------:R-:W-:Y:S01]  /*237b0*/  MOV R14, UR62 ;  /* 0x0000003e000e7c02 */ /* 0x000fe20008000f00 */
[----:B------:R-:W-:Y:S10]  /*237c0*/  ENDCOLLECTIVE ;  /* 0x000000000000791b */ /* 0x000ff40003800000 */
.L_x_565:
[----:B------:R-:W-:Y:S05]  /*237d0*/  BSYNC B1 ;  /* 0x0000000000017941 */ /* 0x000fea0003800000 */
.L_x_564:
[----:B------:R-:W-:Y:S05]  /*237e0*/  BRA `(.L_x_566) ;  /* 0xfffffff000147947 */ /* 0x000fea000383ffff */
.L_x_548:
[----:B-1----:R1:W2:Y:S02]  /*237f0*/  SYNCS.PHASECHK.TRANS64.TRYWAIT P1, [R14+URZ+0x18], R11 ;  /* 0x0000180b0e0075a7 */ /* 0x0022a4000802017f */
[----:B--2---:R-:W-:Y:S05]  /*23800*/  @!P1 NANOSLEEP.SYNCS 0x989680 ;  /* 0x009896800000995d */ /* 0x004fea0003900000 */
[----:B------:R-:W2:Y:S02]  /*23810*/  @!P1 SYNCS.PHASECHK.TRANS64 P1, [R14+URZ+0x18], R11 ;  /* 0x0000180b0e0095a7 */ /* 0x000ea4000802007f */
[----:B--2---:R-:W-:Y:S05]  /*23820*/  @!P1 BRA `(.L_x_548) ;  /* 0xfffffffc00f09947 */ /* 0x004fea000383ffff */
[----:B------:R-:W-:Y:S05]  /*23830*/  BRA `(.L_x_567) ;  /* 0xfffffff000487947 */ /* 0x000fea000383ffff */
.L_x_557:
[----:B------:R-:W-:Y:S01]  /*23840*/  BSSY B0, `(.L_x_568) ;  /* 0x0000006000007945 */ /* 0x000fe20003800000 */
[----:B------:R-:W-:-:S07]  /*23850*/  MOV R15, 0xffffffff ;  /* 0xffffffff000f7802 */ /* 0x000fce0000000f00 */
[----:B------:R-:W-:Y:S05]  /*23860*/  WARPSYNC.COLLECTIVE R15, `(.L_x_569) ;  /* 0x000000000f0c7348 */ /* 0x000fea0003c00000 */
[----:B------:R-:W-:Y:S02]  /*23870*/  ELECT P6, UR62, PT ;  /* 0x00000000003e782f */ /* 0x000fe400038c0000 */
[----:B------:R-:W-:Y:S01]  /*23880*/  MOV R14, UR62 ;  /* 0x0000003e000e7c02 */ /* 0x000fe20008000f00 */
[----:B------:R-:W-:Y:S10]  /*23890*/  ENDCOLLECTIVE ;  /* 0x000000000000791b */ /* 0x000ff40003800000 */
.L_x_569:
[----:B------:R-:W-:Y:S05]  /*238a0*/  BSYNC B0 ;  /* 0x0000000000007941 */ /* 0x000fea0003800000 */
.L_x_568:
[----:B------:R-:W-:Y:S05]  /*238b0*/  BRA `(.L_x_570) ;  /* 0xfffffff800ec7947 */ /* 0x000fea000383ffff */
.L_x_561:
[----:B0-----:R0:W1:Y:S02]  /*238c0*/  SYNCS.PHASECHK.TRANS64.TRYWAIT P0, [R4+URZ], R3 ;  /* 0x00000003040075a7 */ /* 0x001064000800017f */
[----:B-1----:R-:W-:Y:S05]  /*238d0*/  @!P0 NANOSLEEP.SYNCS 0x989680 ;  /* 0x009896800000895d */ /* 0x002fea0003900000 */
[----:B------:R-:W1:Y:S02]  /*238e0*/  @!P0 SYNCS.PHASECHK.TRANS64 P0, [R4+URZ], R3 ;  /* 0x00000003040085a7 */ /* 0x000e64000800007f */
[----:B-1----:R-:W-:Y:S05]  /*238f0*/  @!P0 BRA `(.L_x_561) ;  /* 0xfffffffc00f08947 */ /* 0x002fea000383ffff */
[----:B------:R-:W-:Y:S05]  /*23900*/  BRA `(.L_x_571) ;  /* 0xfffffffc00147947 */ /* 0x000fea000383ffff */
.L_x_562:
[----:B0-----:R0:W1:Y:S02]  /*23910*/  SYNCS.PHASECHK.TRANS64.TRYWAIT P0, [R3+URZ], R0 ;  /* 0x00000000030075a7 */ /* 0x001064000800017f */
[----:B-1----:R-:W-:Y:S05]  /*23920*/  @!P0 NANOSLEEP.SYNCS 0x989680 ;  /* 0x009896800000895d */ /* 0x002fea0003900000 */
[----:B------:R-:W1:Y:S02]  /*23930*/  @!P0 SYNCS.PHASECHK.TRANS64 P0, [R3+URZ], R0 ;  /* 0x00000000030085a7 */ /* 0x000e64000800007f */
[----:B-1----:R-:W-:Y:S05]  /*23940*/  @!P0 BRA `(.L_x_562) ;  /* 0xfffffffc00f08947 */ /* 0x002fea000383ffff */
[----:B------:R-:W-:Y:S05]  /*23950*/  BRA `(.L_x_572) ;  /* 0xfffffffc00247947 */ /* 0x000fea000383ffff */
.L_x_573:
[----:B------:R-:W-:-:S00]  /*23960*/  BRA `(.L_x_573) ;  /* 0xfffffffc00fc7947 */ /* 0x000fc0000383ffff */
[----:B------:R-:W-:-:S00]  /*23970*/  NOP ;  /* 0x0000000000007918 */ /* 0x000fc00000000000 */
        /* <DEDUP_REMOVED lines=8> */
.L_x_574:


//--------------------- .nv.global.init           --------------------------
	.section	.nv.global.init,"aw",@progbits
.nv.global.init:
	.type		$str$22,@object
	.size		$str$22,($str$23 - $str$22)
$str$22:
        /*0000*/ 	.byte	0x6b, 0x5f, 0x74, 0x69, 0x6c, 0x65, 0x5f, 0x63, 0x6f, 0x75, 0x6e, 0x74, 0x20, 0x3e, 0x3d, 0x20
        /*0010*/ 	.byte	0x31, 0x00
	.type		$str$23,@object
	.size		$str$23,(__unnamed_1 - $str$23)
$str$23:
        /*0012*/ 	.byte	0x2f, 0x74, 0x6d, 0x70, 0x2f, 0x63, 0x75, 0x74, 0x6c, 0x61, 0x73, 0x73, 0x5f, 0x73, 0x77, 0x65
        /*0022*/ 	.byte	0x65, 0x70, 0x5f, 0x73, 0x72, 0x63, 0x2f, 0x69, 0x6e, 0x63, 0x6c, 0x75, 0x64, 0x65, 0x2f, 0x63
        /*0032*/ 	.byte	0x75, 0x74, 0x6c, 0x61, 0x73, 0x73, 0x2f, 0x67, 0x65, 0x6d, 0x6d, 0x2f, 0x63, 0x6f, 0x6c, 0x6c
        /*0042*/ 	.byte	0x65, 0x63, 0x74, 0x69, 0x76, 0x65, 0x2f, 0x73, 0x6d, 0x39, 0x30, 0x5f, 0x6d, 0x6d, 0x61, 0x5f
        /*0052*/ 	.byte	0x74, 0x6d, 0x61, 0x5f, 0x67, 0x6d, 0x6d, 0x61, 0x5f, 0x73, 0x73, 0x5f, 0x77, 0x61, 0x72, 0x70
        /*0062*/ 	.byte	0x73, 0x70, 0x65, 0x63, 0x69, 0x61, 0x6c, 0x69, 0x7a, 0x65, 0x64, 0x2e, 0x68, 0x70, 0x70, 0x00
	.type		__unnamed_1,@object
	.size		__unnamed_1,(.L_0 - __unnamed_1)
__unnamed_1:
        /* <DEDUP_REMOVED lines=180> */
        /*0bb2*/ 	.byte	0x75, 0x74, 0x65, 0x3a, 0x3a, 0x69, 0x64, 0x65, 0x6e, 0x74, 0x69, 0x74, 0x79, 0x5d, 0x00
.L_0:


//--------------------- .nv.shared._ZN7cutlass13device_kernelINS_4gemm6kernel13GemmUniversalIN4cute5tupleIJiiiiEEENS1_10collective13CollectiveMmaINS1_34MainloopSm90TmaGmmaWarpSpecializedILi3ENS5_IJNS4_1CILi1EEESB_SB_EEENS1_35KernelTmaWarpSpecializedCooperativeEEENS5_IJNSA_ILi256EEESF_NSA_ILi128EEEEEENS_6half_tENS5_IJlSB_lEEESI_SJ_NS4_8TiledMMAINS4_8MMA_AtomIJNS4_4SM904GMMA26MMA_64x256x16_F32F16F16_SSILNSN_5MajorE0ELSP_0ELNSN_7ScaleInE1ELSQ_1EEEEEENS4_6LayoutINS5_IJNSA_ILi2EEESB_SB_EEENS5_IJSB_NSA_ILi0EEESW_EEEEENS5_IJNS4_10UnderscoreESZ_SZ_EEEEENS4_13SM90_TMA_LOADENS4_14ComposedLayoutINS4_7SwizzleILi3ELi4ELi3EEENS4_18smem_ptr_flag_bitsILi16EEENST_INS5_IJNSA_ILi8EEENSA_ILi64EEEEEENS5_IJS19_SB_EEEEEEEvNS4_8identityES12_S1D_vS1E_EENS_8epilogue10collective6detail29Sm90TmaWarpSpecializedAdapterINS1H_15DefaultEpilogueISI_SJ_SJ_NS1G_6thread17LinearCombinationISI_Li1EffLNS1L_9ScaleType4KindE0ELNS_15FloatRoundStyleE2ESI_EENS1_15EpilogueDefaultEEEEEvvEEEEvNT_6ParamsE --------------------------
	.section	.nv.shared._ZN7cutlass13device_kernelINS_4gemm6kernel13GemmUniversalIN4cute5tupleIJiiiiEEENS1_10collective13CollectiveMmaINS1_34MainloopSm90TmaGmmaWarpSpecializedILi3ENS5_IJNS4_1CILi1EEESB_SB_EEENS1_35KernelTmaWarpSpecializedCooperativeEEENS5_IJNSA_ILi256EEESF_NSA_ILi128EEEEEENS_6half_tENS5_IJlSB_lEEESI_SJ_NS4_8TiledMMAINS4_8MMA_AtomIJNS4_4SM904GMMA26MMA_64x256x16_F32F16F16_SSILNSN_5MajorE0ELSP_0ELNSN_7ScaleInE1ELSQ_1EEEEEENS4_6LayoutINS5_IJNSA_ILi2EEESB_SB_EEENS5_IJSB_NSA_ILi0EEESW_EEEEENS5_IJNS4_10UnderscoreESZ_SZ_EEEEENS4_13SM90_TMA_LOADENS4_14ComposedLayoutINS4_7SwizzleILi3ELi4ELi3EEENS4_18smem_ptr_flag_bitsILi16EEENST_INS5_IJNSA_ILi8EEENSA_ILi64EEEEEENS5_IJS19_SB_EEEEEEEvNS4_8identityES12_S1D_vS1E_EENS_8epilogue10collective6detail29Sm90TmaWarpSpecializedAdapterINS1H_15DefaultEpilogueISI_SJ_SJ_NS1G_6thread17LinearCombinationISI_Li1EffLNS1L_9ScaleType4KindE0ELNS_15FloatRoundStyleE2ESI_EENS1_15EpilogueDefaultEEEEEvvEEEEvNT_6ParamsE,"aw",@nobits
	.sectionflags	@""
	.align	16
	.zero		1024


//--------------------- .nv.shared.reserved.0     --------------------------
	.section	.nv.shared.reserved.0,"aw",@nobits
	.weak		__nv_reservedSMEM_offset_0_alias
	.size		__nv_reservedSMEM_offset_0_alias, 0, 0
	.other		__nv_reservedSMEM_offset_0_alias,@"STO_CUDA_RESERVED_SHARED STV_DEFAULT"
__nv_reservedSMEM_offset_0_alias:
	.zero		0


//--------------------- .nv.global                --------------------------
	.section	.nv.global,"aw",@nobits
.nv.global:
	.type		_ZN40_INTERNAL_ec41d97d_4_k_cu_79d16cf6_205334cute1_E,@object
	.size		_ZN40_INTERNAL_ec41d97d_4_k_cu_79d16cf6_205334cute1_E,(_ZN40_INTERNAL_ec41d97d_4_k_cu_79d16cf6_205334cuda3std3__45__cpo6cbeginE - _ZN40_INTERNAL_ec41d97d_4_k_cu_79d16cf6_205334cute1_E)
_ZN40_INTERNAL_ec41d97d_4_k_cu_79d16cf6_205334cute1_E:
	.zero		1
	.type		_ZN40_INTERNAL_ec41d97d_4_k_cu_79d16cf6_205334cuda3std3__45__cpo6cbeginE,@object
	.size		_ZN40_INTERNAL_ec41d97d_4_k_cu_79d16cf6_205334cuda3std3__45__cpo6cbeginE,(_ZN40_INTERNAL_ec41d97d_4_k_cu_79d16cf6_205334cuda3std3__48in_placeE - _ZN40_INTERNAL_ec41d97d_4_k_cu_79d16cf6_205334cuda3std3__45__cpo6cbeginE)
_ZN40_INTERNAL_ec41d97d_4_k_cu_79d16cf6_205334cuda3std3__45__cpo6cbeginE:
	.zero		1
	.type		_ZN40_INTERNAL_ec41d97d_4_k_cu_79d16cf6_205334cuda3std3__48in_placeE,@object
	.size		_ZN40_INTERNAL_ec41d97d_4_k_cu_79d16cf6_205334cuda3std3__48in_placeE,(_ZN40_INTERNAL_ec41d97d_4_k_cu_79d16cf6_205334cuda3std6ranges3__45__cpo9iter_moveE - _ZN40_INTERNAL_ec41d97d_4_k_cu_79d16cf6_205334cuda3std3__48in_placeE)
_ZN40_INTERNAL_ec41d97d_4_k_cu_79d16cf6_205334cuda3std3__48in_placeE:
	.zero		1
	.type		_ZN40_INTERNAL_ec41d97d_4_k_cu_79d16cf6_205334cuda3std6ranges3__45__cpo9iter_moveE,@object
	.size		_ZN40_INTERNAL_ec41d97d_4_k_cu_79d16cf6_205334cuda3std6ranges3__45__cpo9iter_moveE,(_ZN40_INTERNAL_ec41d97d_4_k_cu_79d16cf6_205334cuda3std3__45__cpo5beginE - _ZN40_INTERNAL_ec41d97d_4_k_cu_79d16cf6_205334cuda3std6ranges3__45__cpo9iter_moveE)
_ZN40_INTERNAL_ec41d97d_4_k_cu_79d16cf6_205334cuda3std6ranges3__45__cpo9iter_moveE:
	.zero		1
	.type		_ZN40_INTERNAL_ec41d97d_4_k_cu_79d16cf6_205334cuda3std3__45__cpo5beginE,@object
	.size		_ZN40_INTERNAL_ec41d97d_4_k_cu_79d16cf6_205334cuda3std3__45__cpo5beginE,(_ZN40_INTERNAL_ec41d97d_4_k_cu_79d16cf6_205334cuda3std3__442_GLOBAL__N__ec41d97d_4_k_cu_79d16cf6_205336ignoreE - _ZN40_INTERNAL_ec41d97d_4_k_cu_79d16cf6_205334cuda3std3__45__cpo5beginE)
_ZN40_INTERNAL_ec41d97d_4_k_cu_79d16cf6_205334cuda3std3__45__cpo5beginE:
	.zero		1
	.type		_ZN40_INTERNAL_ec41d97d_4_k_cu_79d16cf6_205334cuda3std3__442_GLOBAL__N__ec41d97d_4_k_cu_79d16cf6_205336ignoreE,@object
	.size		_ZN40_INTERNAL_ec41d97d_4_k_cu_79d16cf6_205334cuda3std3__442_GLOBAL__N__ec41d97d_4_k_cu_79d16cf6_205336ignoreE,(_ZN40_INTERNAL_ec41d97d_4_k_cu_79d16cf6_205334cute7productE - _ZN40_INTERNAL_ec41d97d_4_k_cu_79d16cf6_205334cuda3std3__442_GLOBAL__N__ec41d97d_4_k_cu_79d16cf6_205336ignoreE)
_ZN40_INTERNAL_ec41d97d_4_k_cu_79d16cf6_205334cuda3std3__442_GLOBAL__N__ec41d97d_4_k_cu_79d16cf6_205336ignoreE:
	.zero		1
	.type		_ZN40_INTERNAL_ec41d97d_4_k_cu_79d16cf6_205334cute7productE,@object
	.size		_ZN40_INTERNAL_ec41d97d_4_k_cu_79d16cf6_205334cute7productE,(_ZN40_INTERNAL_ec41d97d_4_k_cu_79d16cf6_205334cuda3std3__45__cpo3endE - _ZN40_INTERNAL_ec41d97d_4_k_cu_79d16cf6_205334cute7productE)
_ZN40_INTERNAL_ec41d97d_4_k_cu_79d16cf6_205334cute7productE:
	.zero		1
	.type		_ZN40_INTERNAL_ec41d97d_4_k_cu_79d16cf6_205334cuda3std3__45__cpo3endE,@object
	.size		_ZN40_INTERNAL_ec41d97d_4_k_cu_79d16cf6_205334cuda3std3__45__cpo3endE,(_ZN40_INTERNAL_ec41d97d_4_k_cu_79d16cf6_205334cuda3std3__419piecewise_constructE - _ZN40_INTERNAL_ec41d97d_4_k_cu_79d16cf6_205334cuda3std3__45__cpo3endE)
_ZN40_INTERNAL_ec41d97d_4_k_cu_79d16cf6_205334cuda3std3__45__cpo3endE:
	.zero		1
	.type		_ZN40_INTERNAL_ec41d97d_4_k_cu_79d16cf6_205334cuda3std3__419piecewise_constructE,@object
	.size		_ZN40_INTERNAL_ec41d97d_4_k_cu_79d16cf6_205334cuda3std3__419piecewise_constructE,(_ZN40_INTERNAL_ec41d97d_4_k_cu_79d16cf6_205334cuda3std3__45__cpo4cendE - _ZN40_INTERNAL_ec41d97d_4_k_cu_79d16cf6_205334cuda3std3__419piecewise_constructE)
_ZN40_INTERNAL_ec41d97d_4_k_cu_79d16cf6_205334cuda3std3__419piecewise_constructE:
	.zero		1
	.type		_ZN40_INTERNAL_ec41d97d_4_k_cu_79d16cf6_205334cuda3std3__45__cpo4cendE,@object
	.size		_ZN40_INTERNAL_ec41d97d_4_k_cu_79d16cf6_205334cuda3std3__45__cpo4cendE,(_ZN40_INTERNAL_ec41d97d_4_k_cu_79d16cf6_205334cuda3std6ranges3__45__cpo4swapE - _ZN40_INTERNAL_ec41d97d_4_k_cu_79d16cf6_205334cuda3std3__45__cpo4cendE)
_ZN40_INTERNAL_ec41d97d_4_k_cu_79d16cf6_205334cuda3std3__45__cpo4cendE:
	.zero		1
	.type		_ZN40_INTERNAL_ec41d97d_4_k_cu_79d16cf6_205334cuda3std6ranges3__45__cpo4swapE,@object
	.size		_ZN40_INTERNAL_ec41d97d_4_k_cu_79d16cf6_205334cuda3std6ranges3__45__cpo4swapE,(.L_8 - _ZN40_INTERNAL_ec41d97d_4_k_cu_79d16cf6_205334cuda3std6ranges3__45__cpo4swapE)
_ZN40_INTERNAL_ec41d97d_4_k_cu_79d16cf6_205334cuda3std6ranges3__45__cpo4swapE:
	.zero		1
.L_8:


//--------------------- .nv.constant0._ZN7cutlass13device_kernelINS_4gemm6kernel13GemmUniversalIN4cute5tupleIJiiiiEEENS1_10collective13CollectiveMmaINS1_34MainloopSm90TmaGmmaWarpSpecializedILi3ENS5_IJNS4_1CILi1EEESB_SB_EEENS1_35KernelTmaWarpSpecializedCooperativeEEENS5_IJNSA_ILi256EEESF_NSA_ILi128EEEEEENS_6half_tENS5_IJlSB_lEEESI_SJ_NS4_8TiledMMAINS4_8MMA_AtomIJNS4_4SM904GMMA26MMA_64x256x16_F32F16F16_SSILNSN_5MajorE0ELSP_0ELNSN_7ScaleInE1ELSQ_1EEEEEENS4_6LayoutINS5_IJNSA_ILi2EEESB_SB_EEENS5_IJSB_NSA_ILi0EEESW_EEEEENS5_IJNS4_10UnderscoreESZ_SZ_EEEEENS4_13SM90_TMA_LOADENS4_14ComposedLayoutINS4_7SwizzleILi3ELi4ELi3EEENS4_18smem_ptr_flag_bitsILi16EEENST_INS5_IJNSA_ILi8EEENSA_ILi64EEEEEENS5_IJS19_SB_EEEEEEEvNS4_8identityES12_S1D_vS1E_EENS_8epilogue10collective6detail29Sm90TmaWarpSpecializedAdapterINS1H_15DefaultEpilogueISI_SJ_SJ_NS1G_6thread17LinearCombinationISI_Li1EffLNS1L_9ScaleType4KindE0ELNS_15FloatRoundStyleE2ESI_EENS1_15EpilogueDefaultEEEEEvvEEEEvNT_6ParamsE --------------------------
	.section	.nv.constant0._ZN7cutlass13device_kernelINS_4gemm6kernel13GemmUniversalIN4cute5tupleIJiiiiEEENS1_10collective13CollectiveMmaINS1_34MainloopSm90TmaGmmaWarpSpecializedILi3ENS5_IJNS4_1CILi1EEESB_SB_EEENS1_35KernelTmaWarpSpecializedCooperativeEEENS5_IJNSA_ILi256EEESF_NSA_ILi128EEEEEENS_6half_tENS5_IJlSB_lEEESI_SJ_NS4_8TiledMMAINS4_8MMA_AtomIJNS4_4SM904GMMA26MMA_64x256x16_F32F16F16_SSILNSN_5MajorE0ELSP_0ELNSN_7ScaleInE1ELSQ_1EEEEEENS4_6LayoutINS5_IJNSA_ILi2EEESB_SB_EEENS5_IJSB_NSA_ILi0EEESW_EEEEENS5_IJNS4_10UnderscoreESZ_SZ_EEEEENS4_13SM90_TMA_LOADENS4_14ComposedLayoutINS4_7SwizzleILi3ELi4ELi3EEENS4_18smem_ptr_flag_bitsILi16EEENST_INS5_IJNSA_ILi8EEENSA_ILi64EEEEEENS5_IJS19_SB_EEEEEEEvNS4_8identityES12_S1D_vS1E_EENS_8epilogue10collective6detail29Sm90TmaWarpSpecializedAdapterINS1H_15DefaultEpilogueISI_SJ_SJ_NS1G_6thread17LinearCombinationISI_Li1EffLNS1L_9ScaleType4KindE0ELNS_15FloatRoundStyleE2ESI_EENS1_15EpilogueDefaultEEEEEvvEEEEvNT_6ParamsE,"a",@progbits
	.sectionflags	@""
	.align	4
.nv.constant0._ZN7cutlass13device_kernelINS_4gemm6kernel13GemmUniversalIN4cute5tupleIJiiiiEEENS1_10collective13CollectiveMmaINS1_34MainloopSm90TmaGmmaWarpSpecializedILi3ENS5_IJNS4_1CILi1EEESB_SB_EEENS1_35KernelTmaWarpSpecializedCooperativeEEENS5_IJNSA_ILi256EEESF_NSA_ILi128EEEEEENS_6half_tENS5_IJlSB_lEEESI_SJ_NS4_8TiledMMAINS4_8MMA_AtomIJNS4_4SM904GMMA26MMA_64x256x16_F32F16F16_SSILNSN_5MajorE0ELSP_0ELNSN_7ScaleInE1ELSQ_1EEEEEENS4_6LayoutINS5_IJNSA_ILi2EEESB_SB_EEENS5_IJSB_NSA_ILi0EEESW_EEEEENS5_IJNS4_10UnderscoreESZ_SZ_EEEEENS4_13SM90_TMA_LOADENS4_14ComposedLayoutINS4_7SwizzleILi3ELi4ELi3EEENS4_18smem_ptr_flag_bitsILi16EEENST_INS5_IJNSA_ILi8EEENSA_ILi64EEEEEENS5_IJS19_SB_EEEEEEEvNS4_8identityES12_S1D_vS1E_EENS_8epilogue10collective6detail29Sm90TmaWarpSpecializedAdapterINS1H_15DefaultEpilogueISI_SJ_SJ_NS1G_6thread17LinearCombinationISI_Li1EffLNS1L_9ScaleType4KindE0ELNS_15FloatRoundStyleE2ESI_EENS1_15EpilogueDefaultEEEEEvvEEEEvNT_6ParamsE:
	.zero		1664


//--------------------- SYMBOLS --------------------------

	.type		.nv.reservedSmem.offset0,@object
	.size		.nv.reservedSmem.offset0,0x4
	.type		__assertfail,@function
